	.target	sm_100a

	.elftype	@"ET_EXEC"


//--------------------- .note.nv.tkinfo           --------------------------
	.section	.note.nv.tkinfo,"",@"SHT_NOTE"
	.sectionflags	@"SHF_NOTE_NV_TKINFO"
	.tkinfo
        /*0018*/ 	.word	0x00000002
        /*0030*/ 	.string	""
        /*0030*/ 	.string	"ptxas"
        /*0030*/ 	.string	"Cuda compilation tools, release 13.0, V13.0.88"
        /*0030*/ 	.string	"Build cuda_13.0.r13.0/compiler.36424714_0"
        /*0030*/ 	.string	"-arch sm_100a -m 64 "



//--------------------- .note.nv.cuinfo           --------------------------
	.section	.note.nv.cuinfo,"",@"SHT_NOTE"
	.sectionflags	@"SHF_NOTE_NV_CUINFO"
        /*0018*/ 	.short	0x0002
        /*001a*/ 	.short	0x0064
        /*001c*/ 	.short	0x0082
	.zero		2


//--------------------- .nv.info                  --------------------------
	.section	.nv.info,"",@"SHT_CUDA_INFO"
	.align	4


	//----- nvinfo : EIATTR_REGCOUNT
	.align		4
        /*0000*/ 	.byte	0x04, 0x2f
        /*0002*/ 	.short	(.L_19 - .L_18)
	.align		4
.L_18:
        /*0004*/ 	.word	index@(_ZN7cutlass13device_kernelINS_4gemm6kernel13GemmUniversalIN4cute5tupleIJiiiiEEENS1_10collective13CollectiveMmaINS1_35MainloopSm100TmaUmmaWarpSpecializedILi5ELi2ELi4ENS5_IJNS4_1CILi2EEENSA_ILi1EEESC_EEEEENS5_IJNSA_ILi256EEENSA_ILi64EEENSA_ILi32EEEEEENS_10bfloat16_tENS5_IJlSC_lEEESJ_SK_NS4_8TiledMMAINS4_8MMA_AtomIJNS4_26SM100_MMA_F16BF16_2x1SM_SSISJ_SJ_fLi256ELi64ELNS4_4UMMA5MajorE0ELSP_0ELNSO_7ScaleInE0ELSQ_0EEEEEENS4_6LayoutINS5_IJSC_SC_SC_EEENS5_IJNSA_ILi0EEESV_SV_EEEEENS5_IJNS4_10UnderscoreESY_SY_EEEEENS4_18SM100_TMA_2SM_LOADENS4_14ComposedLayoutINS4_7SwizzleILi2ELi4ELi3EEENS4_18smem_ptr_flag_bitsILi16EEENST_INS5_IJNSA_ILi8EEESH_EEENS5_IJSH_SC_EEEEEEEvNS4_8identityES11_S1B_vS1C_EENS_8epilogue10collective18CollectiveEpilogueINS1E_23Sm100TmaWarpSpecializedILi3ELi2ELi32ELb1ELb0EEEJNS5_IJNSA_ILi128EEESG_SH_EEENS5_IJNST_IS1J_SC_EENST_ISH_SC_EEEEESJ_SK_SJ_SK_NS1E_6fusion15FusionCallbacksIS1I_NS1O_17LinearCombinationISJ_fSJ_fLNS_15FloatRoundStyleE2EEES1K_S1N_JEEENS4_5SM1004TMEM4LOAD26SM100_TMEM_LOAD_32dp32b32xENS4_13SM90_TMA_LOADES1B_NS4_39AutoVectorizingCopyWithAssumedAlignmentILi128EEENS4_14SM90_TMA_STOREES1B_S20_S20_EEEvvEEEEvNT_6ParamsE)
        /*0008*/ 	.word	0x00000072


	//----- nvinfo : EIATTR_FRAME_SIZE
	.align		4
.L_19:
        /*000c*/ 	.byte	0x04, 0x11
        /*000e*/ 	.short	(.L_21 - .L_20)
	.align		4
.L_20:
        /*0010*/ 	.word	index@($__internal_2_$__cuda_sm10x_tcgen05_guardrail_trap_unallocated_columns_being_dealloced)
        /*0014*/ 	.word	0x00000000


	//----- nvinfo : EIATTR_FRAME_SIZE
	.align		4
.L_21:
        /*0018*/ 	.byte	0x04, 0x11
        /*001a*/ 	.short	(.L_23 - .L_22)
	.align		4
.L_22:
        /*001c*/ 	.word	index@($__internal_1_$__cuda_sm10x_tcgen05_guardrail_trap_phase_invalid_during_alloc)
        /*0020*/ 	.word	0x00000000


	//----- nvinfo : EIATTR_FRAME_SIZE
	.align		4
.L_23:
        /*0024*/ 	.byte	0x04, 0x11
        /*0026*/ 	.short	(.L_25 - .L_24)
	.align		4
.L_24:
        /*0028*/ 	.word	index@($__internal_0_$__cuda_sm10x_tcgen05_guardrail_trap_col_being_dealloced_not_returned_by_alloc)
        /*002c*/ 	.word	0x00000000


	//----- nvinfo : EIATTR_FRAME_SIZE
	.align		4
.L_25:
        /*0030*/ 	.byte	0x04, 0x11
        /*0032*/ 	.short	(.L_27 - .L_26)
	.align		4
.L_26:
        /*0034*/ 	.word	index@(_ZN7cutlass13device_kernelINS_4gemm6kernel13GemmUniversalIN4cute5tupleIJiiiiEEENS1_10collective13CollectiveMmaINS1_35MainloopSm100TmaUmmaWarpSpecializedILi5ELi2ELi4ENS5_IJNS4_1CILi2EEENSA_ILi1EEESC_EEEEENS5_IJNSA_ILi256EEENSA_ILi64EEENSA_ILi32EEEEEENS_10bfloat16_tENS5_IJlSC_lEEESJ_SK_NS4_8TiledMMAINS4_8MMA_AtomIJNS4_26SM100_MMA_F16BF16_2x1SM_SSISJ_SJ_fLi256ELi64ELNS4_4UMMA5MajorE0ELSP_0ELNSO_7ScaleInE0ELSQ_0EEEEEENS4_6LayoutINS5_IJSC_SC_SC_EEENS5_IJNSA_ILi0EEESV_SV_EEEEENS5_IJNS4_10UnderscoreESY_SY_EEEEENS4_18SM100_TMA_2SM_LOADENS4_14ComposedLayoutINS4_7SwizzleILi2ELi4ELi3EEENS4_18smem_ptr_flag_bitsILi16EEENST_INS5_IJNSA_ILi8EEESH_EEENS5_IJSH_SC_EEEEEEEvNS4_8identityES11_S1B_vS1C_EENS_8epilogue10collective18CollectiveEpilogueINS1E_23Sm100TmaWarpSpecializedILi3ELi2ELi32ELb1ELb0EEEJNS5_IJNSA_ILi128EEESG_SH_EEENS5_IJNST_IS1J_SC_EENST_ISH_SC_EEEEESJ_SK_SJ_SK_NS1E_6fusion15FusionCallbacksIS1I_NS1O_17LinearCombinationISJ_fSJ_fLNS_15FloatRoundStyleE2EEES1K_S1N_JEEENS4_5SM1004TMEM4LOAD26SM100_TMEM_LOAD_32dp32b32xENS4_13SM90_TMA_LOADES1B_NS4_39AutoVectorizingCopyWithAssumedAlignmentILi128EEENS4_14SM90_TMA_STOREES1B_S20_S20_EEEvvEEEEvNT_6ParamsE)
        /*0038*/ 	.word	0x00000000


	//----- nvinfo : EIATTR_MIN_STACK_SIZE
	.align		4
.L_27:
        /*003c*/ 	.byte	0x04, 0x12
        /*003e*/ 	.short	(.L_29 - .L_28)
	.align		4
.L_28:
        /*0040*/ 	.word	index@(_ZN7cutlass13device_kernelINS_4gemm6kernel13GemmUniversalIN4cute5tupleIJiiiiEEENS1_10collective13CollectiveMmaINS1_35MainloopSm100TmaUmmaWarpSpecializedILi5ELi2ELi4ENS5_IJNS4_1CILi2EEENSA_ILi1EEESC_EEEEENS5_IJNSA_ILi256EEENSA_ILi64EEENSA_ILi32EEEEEENS_10bfloat16_tENS5_IJlSC_lEEESJ_SK_NS4_8TiledMMAINS4_8MMA_AtomIJNS4_26SM100_MMA_F16BF16_2x1SM_SSISJ_SJ_fLi256ELi64ELNS4_4UMMA5MajorE0ELSP_0ELNSO_7ScaleInE0ELSQ_0EEEEEENS4_6LayoutINS5_IJSC_SC_SC_EEENS5_IJNSA_ILi0EEESV_SV_EEEEENS5_IJNS4_10UnderscoreESY_SY_EEEEENS4_18SM100_TMA_2SM_LOADENS4_14ComposedLayoutINS4_7SwizzleILi2ELi4ELi3EEENS4_18smem_ptr_flag_bitsILi16EEENST_INS5_IJNSA_ILi8EEESH_EEENS5_IJSH_SC_EEEEEEEvNS4_8identityES11_S1B_vS1C_EENS_8epilogue10collective18CollectiveEpilogueINS1E_23Sm100TmaWarpSpecializedILi3ELi2ELi32ELb1ELb0EEEJNS5_IJNSA_ILi128EEESG_SH_EEENS5_IJNST_IS1J_SC_EENST_ISH_SC_EEEEESJ_SK_SJ_SK_NS1E_6fusion15FusionCallbacksIS1I_NS1O_17LinearCombinationISJ_fSJ_fLNS_15FloatRoundStyleE2EEES1K_S1N_JEEENS4_5SM1004TMEM4LOAD26SM100_TMEM_LOAD_32dp32b32xENS4_13SM90_TMA_LOADES1B_NS4_39AutoVectorizingCopyWithAssumedAlignmentILi128EEENS4_14SM90_TMA_STOREES1B_S20_S20_EEEvvEEEEvNT_6ParamsE)
        /*0044*/ 	.word	0x00000000
.L_29:


//--------------------- .nv.compat                --------------------------
	.section	.nv.compat,"",@"SHT_CUDA_COMPAT_INFO"
	.align	4
        /*0000*/ 	.byte	0x02, 0x09, 0x01, 0x00, 0x02, 0x02, 0x02, 0x00, 0x02, 0x05, 0x05, 0x00, 0x03, 0x07, 0x01, 0x01
        /*0010*/ 	.byte	0x02, 0x03, 0x01, 0x00, 0x02, 0x06, 0x01, 0x00, 0x04, 0x0b, 0x08, 0x00, 0x09, 0x00, 0x00, 0x00
        /*0020*/ 	.byte	0x00, 0x00, 0x00, 0x00


//--------------------- .nv.info._ZN7cutlass13device_kernelINS_4gemm6kernel13GemmUniversalIN4cute5tupleIJiiiiEEENS1_10collective13CollectiveMmaINS1_35MainloopSm100TmaUmmaWarpSpecializedILi5ELi2ELi4ENS5_IJNS4_1CILi2EEENSA_ILi1EEESC_EEEEENS5_IJNSA_ILi256EEENSA_ILi64EEENSA_ILi32EEEEEENS_10bfloat16_tENS5_IJlSC_lEEESJ_SK_NS4_8TiledMMAINS4_8MMA_AtomIJNS4_26SM100_MMA_F16BF16_2x1SM_SSISJ_SJ_fLi256ELi64ELNS4_4UMMA5MajorE0ELSP_0ELNSO_7ScaleInE0ELSQ_0EEEEEENS4_6LayoutINS5_IJSC_SC_SC_EEENS5_IJNSA_ILi0EEESV_SV_EEEEENS5_IJNS4_10UnderscoreESY_SY_EEEEENS4_18SM100_TMA_2SM_LOADENS4_14ComposedLayoutINS4_7SwizzleILi2ELi4ELi3EEENS4_18smem_ptr_flag_bitsILi16EEENST_INS5_IJNSA_ILi8EEESH_EEENS5_IJSH_SC_EEEEEEEvNS4_8identityES11_S1B_vS1C_EENS_8epilogue10collective18CollectiveEpilogueINS1E_23Sm100TmaWarpSpecializedILi3ELi2ELi32ELb1ELb0EEEJNS5_IJNSA_ILi128EEESG_SH_EEENS5_IJNST_IS1J_SC_EENST_ISH_SC_EEEEESJ_SK_SJ_SK_NS1E_6fusion15FusionCallbacksIS1I_NS1O_17LinearCombinationISJ_fSJ_fLNS_15FloatRoundStyleE2EEES1K_S1N_JEEENS4_5SM1004TMEM4LOAD26SM100_TMEM_LOAD_32dp32b32xENS4_13SM90_TMA_LOADES1B_NS4_39AutoVectorizingCopyWithAssumedAlignmentILi128EEENS4_14SM90_TMA_STOREES1B_S20_S20_EEEvvEEEEvNT_6ParamsE --------------------------
	.section	.nv.info._ZN7cutlass13device_kernelINS_4gemm6kernel13GemmUniversalIN4cute5tupleIJiiiiEEENS1_10collective13CollectiveMmaINS1_35MainloopSm100TmaUmmaWarpSpecializedILi5ELi2ELi4ENS5_IJNS4_1CILi2EEENSA_ILi1EEESC_EEEEENS5_IJNSA_ILi256EEENSA_ILi64EEENSA_ILi32EEEEEENS_10bfloat16_tENS5_IJlSC_lEEESJ_SK_NS4_8TiledMMAINS4_8MMA_AtomIJNS4_26SM100_MMA_F16BF16_2x1SM_SSISJ_SJ_fLi256ELi64ELNS4_4UMMA5MajorE0ELSP_0ELNSO_7ScaleInE0ELSQ_0EEEEEENS4_6LayoutINS5_IJSC_SC_SC_EEENS5_IJNSA_ILi0EEESV_SV_EEEEENS5_IJNS4_10UnderscoreESY_SY_EEEEENS4_18SM100_TMA_2SM_LOADENS4_14ComposedLayoutINS4_7SwizzleILi2ELi4ELi3EEENS4_18smem_ptr_flag_bitsILi16EEENST_INS5_IJNSA_ILi8EEESH_EEENS5_IJSH_SC_EEEEEEEvNS4_8identityES11_S1B_vS1C_EENS_8epilogue10collective18CollectiveEpilogueINS1E_23Sm100TmaWarpSpecializedILi3ELi2ELi32ELb1ELb0EEEJNS5_IJNSA_ILi128EEESG_SH_EEENS5_IJNST_IS1J_SC_EENST_ISH_SC_EEEEESJ_SK_SJ_SK_NS1E_6fusion15FusionCallbacksIS1I_NS1O_17LinearCombinationISJ_fSJ_fLNS_15FloatRoundStyleE2EEES1K_S1N_JEEENS4_5SM1004TMEM4LOAD26SM100_TMEM_LOAD_32dp32b32xENS4_13SM90_TMA_LOADES1B_NS4_39AutoVectorizingCopyWithAssumedAlignmentILi128EEENS4_14SM90_TMA_STOREES1B_S20_S20_EEEvvEEEEvNT_6ParamsE,"",@"SHT_CUDA_INFO"
	.sectionflags	@""
	.align	4


	//----- nvinfo : EIATTR_CUDA_API_VERSION
	.align		4
        /*0000*/ 	.byte	0x04, 0x37
        /*0002*/ 	.short	(.L_31 - .L_30)
.L_30:
        /*0004*/ 	.word	0x00000082


	//----- nvinfo : EIATTR_KPARAM_INFO
	.align		4
.L_31:
        /*0008*/ 	.byte	0x04, 0x17
        /*000a*/ 	.short	(.L_33 - .L_32)
.L_32:
        /*000c*/ 	.word	0x00000000
        /*0010*/ 	.short	0x0000
        /*0012*/ 	.short	0x0000
        /*0014*/ 	.byte	0x00, 0xf0, 0x01, 0x20


	//----- nvinfo : EIATTR_AT_ENTRY_FRAGMENTS
	.align		4
.L_33:
        /*0018*/ 	.byte	0x04, 0x4f
        /*001a*/ 	.short	(.L_35 - .L_34)


	//   ....[0]....
.L_34:
        /*001c*/ 	.word	0x00000007


	//----- nvinfo : EIATTR_RESERVED_SMEM_USED
	.align		4
.L_35:
        /*0020*/ 	.byte	0x01, 0x41
	.zero		2


	//----- nvinfo : EIATTR_SPARSE_MMA_MASK
	.align		4
        /*0024*/ 	.byte	0x03, 0x50
        /*0026*/ 	.short	0x0000


	//----- nvinfo : EIATTR_TCGEN05_2CTA_USED
	.align		4
        /*0028*/ 	.byte	0x01, 0x52
	.zero		2


	//----- nvinfo : EIATTR_MAXREG_COUNT
	.align		4
        /*002c*/ 	.byte	0x03, 0x1b
        /*002e*/ 	.short	0x00ff


	//----- nvinfo : EIATTR_NUM_BARRIERS
	.align		4
        /*0030*/ 	.byte	0x02, 0x4c
        /*0032*/ 	.byte	0x07
	.zero		1


	//----- nvinfo : EIATTR_EXTERNS
	.align		4
        /*0034*/ 	.byte	0x04, 0x0f
        /*0036*/ 	.short	(.L_37 - .L_36)


	//   ....[0]....
	.align		4
.L_36:
        /*0038*/ 	.word	index@(__assertfail)


	//----- nvinfo : EIATTR_MERCURY_ISA_VERSION
	.align		4
.L_37:
        /*003c*/ 	.byte	0x03, 0x5f
        /*003e*/ 	.short	0x0101


	//----- nvinfo : EIATTR_INT_WARP_WIDE_INSTR_OFFSETS
	.align		4
        /*0040*/ 	.byte	0x04, 0x31
        /*0042*/ 	.short	(.L_39 - .L_38)


	//   ....[0]....
.L_38:
        /*0044*/ 	.word	0x00000d10


	//   ....[1]....
        /*0048*/ 	.word	0x00000db0


	//   ....[2]....
        /*004c*/ 	.word	0x00002110


	//   ....[3]....
        /*0050*/ 	.word	0x00003f90


	//   ....[4]....
        /*0054*/ 	.word	0x00003fc0


	//   ....[5]....
        /*0058*/ 	.word	0x00004010


	//   ....[6]....
        /*005c*/ 	.word	0x00004900


	//   ....[7]....
        /*0060*/ 	.word	0x00004920


	//   ....[8]....
        /*0064*/ 	.word	0x00004bf0


	//   ....[9]....
        /*0068*/ 	.word	0x00004d20


	//----- nvinfo : EIATTR_COOP_GROUP_MASK_REGIDS
	.align		4
.L_39:
        /*006c*/ 	.byte	0x04, 0x29
        /*006e*/ 	.short	(.L_41 - .L_40)


	//   ....[0]....
.L_40:
        /*0070*/ 	.word	0xffffffff


	//   ....[1]....
        /*0074*/ 	.word	0xffffffff


	//   ....[2]....
        /*0078*/ 	.word	0xffffffff


	//   ....[3]....
        /*007c*/ 	.word	0xffffffff


	//   ....[4]....
        /*0080*/ 	.word	0xffffffff


	//   ....[5]....
        /*0084*/ 	.word	0xffffffff


	//   ....[6]....
        /*0088*/ 	.word	0xffffffff


	//   ....[7]....
        /*008c*/ 	.word	0xffffffff


	//   ....[8]....
        /*0090*/ 	.word	0xffffffff


	//   ....[9]....
        /*0094*/ 	.word	0xffffffff


	//   ....[10]....
        /*0098*/ 	.word	0xffffffff


	//   ....[11]....
        /*009c*/ 	.word	0xffffffff


	//   ....[12]....
        /*00a0*/ 	.word	0xffffffff


	//   ....[13]....
        /*00a4*/ 	.word	0xffffffff


	//----- nvinfo : EIATTR_COOP_GROUP_INSTR_OFFSETS
	.align		4
.L_41:
        /*00a8*/ 	.byte	0x04, 0x28
        /*00aa*/ 	.short	(.L_43 - .L_42)


	//   ....[0]....
.L_42:
        /*00ac*/ 	.word	0x000000c0


	//   ....[1]....
        /*00b0*/ 	.word	0x00000500


	//   ....[2]....
        /*00b4*/ 	.word	0x000006a0


	//   ....[3]....
        /*00b8*/ 	.word	0x00000810


	//   ....[4]....
        /*00bc*/ 	.word	0x00000900


	//   ....[5]....
        /*00c0*/ 	.word	0x00000a60


	//   ....[6]....
        /*00c4*/ 	.word	0x00000bf0


	//   ....[7]....
        /*00c8*/ 	.word	0x00000e30


	//   ....[8]....
        /*00cc*/ 	.word	0x00001ff0


	//   ....[9]....
        /*00d0*/ 	.word	0x00002e60


	//   ....[10]....
        /*00d4*/ 	.word	0x00003330


	//   ....[11]....
        /*00d8*/ 	.word	0x00003360


	//   ....[12]....
        /*00dc*/ 	.word	0x00003ea0


	//   ....[13]....
        /*00e0*/ 	.word	0x000040b0


	//----- nvinfo : EIATTR_VRC_CTA_INIT_COUNT
	.align		4
.L_43:
        /*00e4*/ 	.byte	0x02, 0x4a
        /*00e6*/ 	.byte	0x80
	.zero		1


	//----- nvinfo : EIATTR_SYSCALL_OFFSETS
	.align		4
        /*00e8*/ 	.byte	0x04, 0x46
        /*00ea*/ 	.short	(.L_45 - .L_44)


	//   ....[0]....
.L_44:
        /*00ec*/ 	.word	0x000058d0


	//   ....[1]....
        /*00f0*/ 	.word	0x000059c0


	//   ....[2]....
        /*00f4*/ 	.word	0x00006200


	//   ....[3]....
        /*00f8*/ 	.word	0x00006eb0


	//----- nvinfo : EIATTR_MBARRIER_INSTR_OFFSETS
	.align		4
.L_45:
        /*00fc*/ 	.byte	0x04, 0x39
        /*00fe*/ 	.short	(.L_47 - .L_46)


	//   ....[0]....
.L_46:
        /*0100*/ 	.word	0x000005f0
        /*0104*/ 	.word	0x000000ff
        /*0108*/ 	.word	0x00000000
        /*010c*/ 	.short	0x0100
        /*010e*/ 	.byte	0x08
	.zero		1


	//   ....[1]....
        /*0110*/ 	.word	0x00000600
        /*0114*/ 	.word	0x000000ff
        /*0118*/ 	.word	0x00000028
        /*011c*/ 	.short	0x0100
        /*011e*/ 	.byte	0x08
	.zero		1


	//   ....[2]....
        /*0120*/ 	.word	0x00000610
        /*0124*/ 	.word	0x000000ff
        /*0128*/ 	.word	0x00000008
        /*012c*/ 	.short	0x0100
        /*012e*/ 	.byte	0x08
	.zero		1


	//   ....[3]....
        /*0130*/ 	.word	0x00000620
        /*0134*/ 	.word	0x000000ff
        /*0138*/ 	.word	0x00000030
        /*013c*/ 	.short	0x0100
        /*013e*/ 	.byte	0x08
	.zero		1


	//   ....[4]....
        /*0140*/ 	.word	0x00000630
        /*0144*/ 	.word	0x000000ff
        /*0148*/ 	.word	0x00000010
        /*014c*/ 	.short	0x0100
        /*014e*/ 	.byte	0x08
	.zero		1


	//   ....[5]....
        /*0150*/ 	.word	0x00000640
        /*0154*/ 	.word	0x000000ff
        /*0158*/ 	.word	0x00000038
        /*015c*/ 	.short	0x0100
        /*015e*/ 	.byte	0x08
	.zero		1


	//   ....[6]....
        /*0160*/ 	.word	0x00000650
        /*0164*/ 	.word	0x000000ff
        /*0168*/ 	.word	0x00000018
        /*016c*/ 	.short	0x0100
        /*016e*/ 	.byte	0x08
	.zero		1


	//   ....[7]....
        /*0170*/ 	.word	0x00000660
        /*0174*/ 	.word	0x000000ff
        /*0178*/ 	.word	0x00000040
        /*017c*/ 	.short	0x0100
        /*017e*/ 	.byte	0x08
	.zero		1


	//   ....[8]....
        /*0180*/ 	.word	0x00000670
        /*0184*/ 	.word	0x000000ff
        /*0188*/ 	.word	0x00000020
        /*018c*/ 	.short	0x0100
        /*018e*/ 	.byte	0x08
	.zero		1


	//   ....[9]....
        /*0190*/ 	.word	0x00000680
        /*0194*/ 	.word	0x000000ff
        /*0198*/ 	.word	0x00000048
        /*019c*/ 	.short	0x0100
        /*019e*/ 	.byte	0x08
	.zero		1


	//   ....[10]....
        /*01a0*/ 	.word	0x000007a0
        /*01a4*/ 	.word	0x000000ff
        /*01a8*/ 	.word	0x00000050
        /*01ac*/ 	.short	0x0100
        /*01ae*/ 	.byte	0x09
	.zero		1


	//   ....[11]....
        /*01b0*/ 	.word	0x000007b0
        /*01b4*/ 	.word	0x000000ff
        /*01b8*/ 	.word	0x00000068
        /*01bc*/ 	.short	0x0100
        /*01be*/ 	.byte	0x09
	.zero		1


	//   ....[12]....
        /*01c0*/ 	.word	0x000007c0
        /*01c4*/ 	.word	0x000000ff
        /*01c8*/ 	.word	0x00000058
        /*01cc*/ 	.short	0x0100
        /*01ce*/ 	.byte	0x09
	.zero		1


	//   ....[13]....
        /*01d0*/ 	.word	0x000007d0
        /*01d4*/ 	.word	0x000000ff
        /*01d8*/ 	.word	0x00000070
        /*01dc*/ 	.short	0x0100
        /*01de*/ 	.byte	0x09
	.zero		1


	//   ....[14]....
        /*01e0*/ 	.word	0x000007e0
        /*01e4*/ 	.word	0x000000ff
        /*01e8*/ 	.word	0x00000060
        /*01ec*/ 	.short	0x0100
        /*01ee*/ 	.byte	0x09
	.zero		1


	//   ....[15]....
        /*01f0*/ 	.word	0x000007f0
        /*01f4*/ 	.word	0x000000ff
        /*01f8*/ 	.word	0x00000078
        /*01fc*/ 	.short	0x0100
        /*01fe*/ 	.byte	0x09
	.zero		1


	//   ....[16]....
        /*0200*/ 	.word	0x000008d0
        /*0204*/ 	.word	0x000000ff
        /*0208*/ 	.word	0x00000080
        /*020c*/ 	.short	0x0100
        /*020e*/ 	.byte	0x08
	.zero		1


	//   ....[17]....
        /*0210*/ 	.word	0x000008e0
        /*0214*/ 	.word	0x000000ff
        /*0218*/ 	.word	0x00000088
        /*021c*/ 	.short	0x0100
        /*021e*/ 	.byte	0x08
	.zero		1


	//   ....[18]....
        /*0220*/ 	.word	0x00000a10
        /*0224*/ 	.word	0x000000ff
        /*0228*/ 	.word	0x00000090
        /*022c*/ 	.short	0x0100
        /*022e*/ 	.byte	0x08
	.zero		1


	//   ....[19]....
        /*0230*/ 	.word	0x00000a20
        /*0234*/ 	.word	0x000000ff
        /*0238*/ 	.word	0x000000a0
        /*023c*/ 	.short	0x0100
        /*023e*/ 	.byte	0x08
	.zero		1


	//   ....[20]....
        /*0240*/ 	.word	0x00000a30
        /*0244*/ 	.word	0x000000ff
        /*0248*/ 	.word	0x00000098
        /*024c*/ 	.short	0x0100
        /*024e*/ 	.byte	0x08
	.zero		1


	//   ....[21]....
        /*0250*/ 	.word	0x00000a40
        /*0254*/ 	.word	0x000000ff
        /*0258*/ 	.word	0x000000a8
        /*025c*/ 	.short	0x0100
        /*025e*/ 	.byte	0x08
	.zero		1


	//   ....[22]....
        /*0260*/ 	.word	0x00000b60
        /*0264*/ 	.word	0x000000ff
        /*0268*/ 	.word	0x000000b0
        /*026c*/ 	.short	0x0100
        /*026e*/ 	.byte	0x09
	.zero		1


	//   ....[23]....
        /*0270*/ 	.word	0x00000b70
        /*0274*/ 	.word	0x000000ff
        /*0278*/ 	.word	0x000000d0
        /*027c*/ 	.short	0x0100
        /*027e*/ 	.byte	0x09
	.zero		1


	//   ....[24]....
        /*0280*/ 	.word	0x00000b80
        /*0284*/ 	.word	0x000000ff
        /*0288*/ 	.word	0x000000b8
        /*028c*/ 	.short	0x0100
        /*028e*/ 	.byte	0x09
	.zero		1


	//   ....[25]....
        /*0290*/ 	.word	0x00000b90
        /*0294*/ 	.word	0x000000ff
        /*0298*/ 	.word	0x000000d8
        /*029c*/ 	.short	0x0100
        /*029e*/ 	.byte	0x09
	.zero		1


	//   ....[26]....
        /*02a0*/ 	.word	0x00000ba0
        /*02a4*/ 	.word	0x000000ff
        /*02a8*/ 	.word	0x000000c0
        /*02ac*/ 	.short	0x0100
        /*02ae*/ 	.byte	0x09
	.zero		1


	//   ....[27]....
        /*02b0*/ 	.word	0x00000bb0
        /*02b4*/ 	.word	0x000000ff
        /*02b8*/ 	.word	0x000000e0
        /*02bc*/ 	.short	0x0100
        /*02be*/ 	.byte	0x09
	.zero		1


	//   ....[28]....
        /*02c0*/ 	.word	0x00000bc0
        /*02c4*/ 	.word	0x000000ff
        /*02c8*/ 	.word	0x000000c8
        /*02cc*/ 	.short	0x0100
        /*02ce*/ 	.byte	0x09
	.zero		1


	//   ....[29]....
        /*02d0*/ 	.word	0x00000bd0
        /*02d4*/ 	.word	0x000000ff
        /*02d8*/ 	.word	0x000000e8
        /*02dc*/ 	.short	0x0100
        /*02de*/ 	.byte	0x09
	.zero		1


	//   ....[30]....
        /*02e0*/ 	.word	0x00000cc0
        /*02e4*/ 	.word	0x000000ff
        /*02e8*/ 	.word	0x000000f0
        /*02ec*/ 	.short	0x0100
        /*02ee*/ 	.byte	0x08
	.zero		1


	//   ....[31]....
        /*02f0*/ 	.word	0x00000cd0
        /*02f4*/ 	.word	0x000000ff
        /*02f8*/ 	.word	0x00000100
        /*02fc*/ 	.short	0x0100
        /*02fe*/ 	.byte	0x08
	.zero		1


	//   ....[32]....
        /*0300*/ 	.word	0x00000ce0
        /*0304*/ 	.word	0x000000ff
        /*0308*/ 	.word	0x000000f8
        /*030c*/ 	.short	0x0100
        /*030e*/ 	.byte	0x08
	.zero		1


	//   ....[33]....
        /*0310*/ 	.word	0x00000cf0
        /*0314*/ 	.word	0x000000ff
        /*0318*/ 	.word	0x00000108
        /*031c*/ 	.short	0x0100
        /*031e*/ 	.byte	0x08
	.zero		1


	//   ....[34]....
        /*0320*/ 	.word	0x00000de0
        /*0324*/ 	.word	0x000000ff
        /*0328*/ 	.word	0x00000110
        /*032c*/ 	.short	0x0100
        /*032e*/ 	.byte	0x06
	.zero		1


	//   ....[35]....
        /*0330*/ 	.word	0x000017f0
        /*0334*/ 	.word	0x00000002
        /*0338*/ 	.word	0x00000100
        /*033c*/ 	.short	0x010a
        /*033e*/ 	.byte	0xff
	.zero		1


	//   ....[36]....
        /*0340*/ 	.word	0x00001820
        /*0344*/ 	.word	0x00000002
        /*0348*/ 	.word	0x000000f0
        /*034c*/ 	.short	0x0101
        /*034e*/ 	.byte	0xff
	.zero		1


	//   ....[37]....
        /*0350*/ 	.word	0x000018f0
        /*0354*/ 	.word	0x000000ff
        /*0358*/ 	.word	0x00000028
        /*035c*/ 	.short	0x010a
        /*035e*/ 	.byte	0x08
	.zero		1


	//   ....[38]....
        /*0360*/ 	.word	0x000019f0
        /*0364*/ 	.word	0x000000ff
        /*0368*/ 	.word	0x00000028
        /*036c*/ 	.short	0x010a
        /*036e*/ 	.byte	0x21
	.zero		1


	//   ....[39]....
        /*0370*/ 	.word	0x00001ba0
        /*0374*/ 	.word	0x000000ff
        /*0378*/ 	.word	0x00000028
        /*037c*/ 	.short	0x010a
        /*037e*/ 	.byte	0x08
	.zero		1


	//   ....[40]....
        /*0380*/ 	.word	0x00001ca0
        /*0384*/ 	.word	0x000000ff
        /*0388*/ 	.word	0x00000088
        /*038c*/ 	.short	0x0101
        /*038e*/ 	.byte	0x04
	.zero		1


	//   ....[41]....
        /*0390*/ 	.word	0x00001cc0
        /*0394*/ 	.word	0x000000ff
        /*0398*/ 	.word	0x00000028
        /*039c*/ 	.short	0x010a
        /*039e*/ 	.byte	0x08
	.zero		1


	//   ....[42]....
        /*03a0*/ 	.word	0x00001d40
        /*03a4*/ 	.word	0x000000ff
        /*03a8*/ 	.word	0x00000028
        /*03ac*/ 	.short	0x010a
        /*03ae*/ 	.byte	0x11
	.zero		1


	//   ....[43]....
        /*03b0*/ 	.word	0x00001ed0
        /*03b4*/ 	.word	0x000000ff
        /*03b8*/ 	.word	0x00000028
        /*03bc*/ 	.short	0x010a
        /*03be*/ 	.byte	0x08
	.zero		1


	//   ....[44]....
        /*03c0*/ 	.word	0x00002020
        /*03c4*/ 	.word	0x00000002
        /*03c8*/ 	.word	0x00000090
        /*03cc*/ 	.short	0x010a
        /*03ce*/ 	.byte	0xff
	.zero		1


	//   ....[45]....
        /*03d0*/ 	.word	0x000020e0
        /*03d4*/ 	.word	0x00000002
        /*03d8*/ 	.word	0x00000000
        /*03dc*/ 	.short	0x0101
        /*03de*/ 	.byte	0xff
	.zero		1


	//   ....[46]....
        /*03e0*/ 	.word	0x00002640
        /*03e4*/ 	.word	0x000000ff
        /*03e8*/ 	.word	0x00000000
        /*03ec*/ 	.short	0x010a
        /*03ee*/ 	.byte	0x05
	.zero		1


	//   ....[47]....
        /*03f0*/ 	.word	0x000026d0
        /*03f4*/ 	.word	0x000000ff
        /*03f8*/ 	.word	0x00000000
        /*03fc*/ 	.short	0x010a
        /*03fe*/ 	.byte	0x05
	.zero		1


	//   ....[48]....
        /*0400*/ 	.word	0x00002760
        /*0404*/ 	.word	0x000000ff
        /*0408*/ 	.word	0x00000000
        /*040c*/ 	.short	0x010a
        /*040e*/ 	.byte	0x05
	.zero		1


	//   ....[49]....
        /*0410*/ 	.word	0x000027f0
        /*0414*/ 	.word	0x000000ff
        /*0418*/ 	.word	0x00000000
        /*041c*/ 	.short	0x010a
        /*041e*/ 	.byte	0x05
	.zero		1


	//   ....[50]....
        /*0420*/ 	.word	0x00002890
        /*0424*/ 	.word	0x00000000
        /*0428*/ 	.word	0x00000000
        /*042c*/ 	.short	0x010a
        /*042e*/ 	.byte	0xff
	.zero		1


	//   ....[51]....
        /*0430*/ 	.word	0x000029c0
        /*0434*/ 	.word	0x00000000
        /*0438*/ 	.word	0x000000f0
        /*043c*/ 	.short	0x010a
        /*043e*/ 	.byte	0xff
	.zero		1


	//   ....[52]....
        /*0440*/ 	.word	0x00002a30
        /*0444*/ 	.word	0x00000000
        /*0448*/ 	.word	0x00000000
        /*044c*/ 	.short	0x0101
        /*044e*/ 	.byte	0xff
	.zero		1


	//   ....[53]....
        /*0450*/ 	.word	0x00002a50
        /*0454*/ 	.word	0x000000ff
        /*0458*/ 	.word	0x000000a0
        /*045c*/ 	.short	0x010a
        /*045e*/ 	.byte	0x05
	.zero		1


	//   ....[54]....
        /*0460*/ 	.word	0x00002b70
        /*0464*/ 	.word	0x00000000
        /*0468*/ 	.word	0x00000090
        /*046c*/ 	.short	0x010a
        /*046e*/ 	.byte	0xff
	.zero		1


	//   ....[55]....
        /*0470*/ 	.word	0x00002c70
        /*0474*/ 	.word	0x00000000
        /*0478*/ 	.word	0x00000000
        /*047c*/ 	.short	0x0101
        /*047e*/ 	.byte	0xff
	.zero		1


	//   ....[56]....
        /*0480*/ 	.word	0x00002d00
        /*0484*/ 	.word	0x000000ff
        /*0488*/ 	.word	0x000000a0
        /*048c*/ 	.short	0x0106
        /*048e*/ 	.byte	0x05
	.zero		1


	//   ....[57]....
        /*0490*/ 	.word	0x00002d20
        /*0494*/ 	.word	0x000000ff
        /*0498*/ 	.word	0x000000a0
        /*049c*/ 	.short	0x010a
        /*049e*/ 	.byte	0x05
	.zero		1


	//   ....[58]....
        /*04a0*/ 	.word	0x00002db0
        /*04a4*/ 	.word	0x000000ff
        /*04a8*/ 	.word	0x000000a0
        /*04ac*/ 	.short	0x0106
        /*04ae*/ 	.byte	0x04
	.zero		1


	//   ....[59]....
        /*04b0*/ 	.word	0x00002df0
        /*04b4*/ 	.word	0x00000000
        /*04b8*/ 	.word	0x000000a0
        /*04bc*/ 	.short	0x010a
        /*04be*/ 	.byte	0xff
	.zero		1


	//   ....[60]....
        /*04c0*/ 	.word	0x00003030
        /*04c4*/ 	.word	0x000000ff
        /*04c8*/ 	.word	0x00000008
        /*04cc*/ 	.short	0x010a
        /*04ce*/ 	.byte	0x06
	.zero		1


	//   ....[61]....
        /*04d0*/ 	.word	0x00003050
        /*04d4*/ 	.word	0x000000ff
        /*04d8*/ 	.word	0x00000008
        /*04dc*/ 	.short	0x010a
        /*04de*/ 	.byte	0x06
	.zero		1


	//   ....[62]....
        /*04e0*/ 	.word	0x000031e0
        /*04e4*/ 	.word	0x000000ff
        /*04e8*/ 	.word	0x00000008
        /*04ec*/ 	.short	0x010a
        /*04ee*/ 	.byte	0x06
	.zero		1


	//   ....[63]....
        /*04f0*/ 	.word	0x00003200
        /*04f4*/ 	.word	0x000000ff
        /*04f8*/ 	.word	0x00000008
        /*04fc*/ 	.short	0x010a
        /*04fe*/ 	.byte	0x06
	.zero		1


	//   ....[64]....
        /*0500*/ 	.word	0x000032c0
        /*0504*/ 	.word	0x000000ff
        /*0508*/ 	.word	0x00000000
        /*050c*/ 	.short	0x0101
        /*050e*/ 	.byte	0x07
	.zero		1


	//   ....[65]....
        /*0510*/ 	.word	0x000035c0
        /*0514*/ 	.word	0x00000000
        /*0518*/ 	.word	0x00000090
        /*051c*/ 	.short	0x010a
        /*051e*/ 	.byte	0xff
	.zero		1


	//   ....[66]....
        /*0520*/ 	.word	0x00003680
        /*0524*/ 	.word	0x00000000
        /*0528*/ 	.word	0x00000000
        /*052c*/ 	.short	0x0101
        /*052e*/ 	.byte	0xff
	.zero		1


	//   ....[67]....
        /*0530*/ 	.word	0x00003740
        /*0534*/ 	.word	0x000000ff
        /*0538*/ 	.word	0x00000000
        /*053c*/ 	.short	0x010a
        /*053e*/ 	.byte	0x06
	.zero		1


	//   ....[68]....
        /*0540*/ 	.word	0x00003750
        /*0544*/ 	.word	0x000000ff
        /*0548*/ 	.word	0x000000d0
        /*054c*/ 	.short	0x010a
        /*054e*/ 	.byte	0x0a
	.zero		1


	//   ....[69]....
        /*0550*/ 	.word	0x00003800
        /*0554*/ 	.word	0x000000ff
        /*0558*/ 	.word	0x00000000
        /*055c*/ 	.short	0x010a
        /*055e*/ 	.byte	0x09
	.zero		1


	//   ....[70]....
        /*0560*/ 	.word	0x00003940
        /*0564*/ 	.word	0x000000ff
        /*0568*/ 	.word	0x00000000
        /*056c*/ 	.short	0x010a
        /*056e*/ 	.byte	0x06
	.zero		1


	//   ....[71]....
        /*0570*/ 	.word	0x00003b90
        /*0574*/ 	.word	0x000000ff
        /*0578*/ 	.word	0x00000000
        /*057c*/ 	.short	0x010a
        /*057e*/ 	.byte	0x07
	.zero		1


	//   ....[72]....
        /*0580*/ 	.word	0x00003c20
        /*0584*/ 	.word	0x000000ff
        /*0588*/ 	.word	0x00000000
        /*058c*/ 	.short	0x010a
        /*058e*/ 	.byte	0x07
	.zero		1


	//   ....[73]....
        /*0590*/ 	.word	0x00003cb0
        /*0594*/ 	.word	0x000000ff
        /*0598*/ 	.word	0x00000000
        /*059c*/ 	.short	0x010a
        /*059e*/ 	.byte	0x07
	.zero		1


	//   ....[74]....
        /*05a0*/ 	.word	0x00003d50
        /*05a4*/ 	.word	0x00000000
        /*05a8*/ 	.word	0x00000000
        /*05ac*/ 	.short	0x010a
        /*05ae*/ 	.byte	0xff
	.zero		1


	//   ....[75]....
        /*05b0*/ 	.word	0x00003d90
        /*05b4*/ 	.word	0x00000000
        /*05b8*/ 	.word	0x00000000
        /*05bc*/ 	.short	0x010a
        /*05be*/ 	.byte	0xff
	.zero		1


	//   ....[76]....
        /*05c0*/ 	.word	0x00003e00
        /*05c4*/ 	.word	0x000000ff
        /*05c8*/ 	.word	0x00000000
        /*05cc*/ 	.short	0x0101
        /*05ce*/ 	.byte	0x05
	.zero		1


	//   ....[77]....
        /*05d0*/ 	.word	0x00003e40
        /*05d4*/ 	.word	0x000000ff
        /*05d8*/ 	.word	0x00000110
        /*05dc*/ 	.short	0x010a
        /*05de*/ 	.byte	0x08
	.zero		1


	//   ....[78]....
        /*05e0*/ 	.word	0x00003e90
        /*05e4*/ 	.word	0x000000ff
        /*05e8*/ 	.word	0x00000000
        /*05ec*/ 	.short	0x0101
        /*05ee*/ 	.byte	0x05
	.zero		1


	//   ....[79]....
        /*05f0*/ 	.word	0x000042a0
        /*05f4*/ 	.word	0x00000000
        /*05f8*/ 	.word	0x00000090
        /*05fc*/ 	.short	0x010a
        /*05fe*/ 	.byte	0xff
	.zero		1


	//   ....[80]....
        /*0600*/ 	.word	0x00004360
        /*0604*/ 	.word	0x00000000
        /*0608*/ 	.word	0x00000000
        /*060c*/ 	.short	0x0101
        /*060e*/ 	.byte	0xff
	.zero		1


	//   ....[81]....
        /*0610*/ 	.word	0x00004680
        /*0614*/ 	.word	0x000000ff
        /*0618*/ 	.word	0x00000088
        /*061c*/ 	.short	0x010a
        /*061e*/ 	.byte	0x06
	.zero		1


	//   ....[82]....
        /*0620*/ 	.word	0x000048a0
        /*0624*/ 	.word	0x000000ff
        /*0628*/ 	.word	0x00000068
        /*062c*/ 	.short	0x010a
        /*062e*/ 	.byte	0x0f
	.zero		1


	//   ....[83]....
        /*0630*/ 	.word	0x00004aa0
        /*0634*/ 	.word	0x000000ff
        /*0638*/ 	.word	0x00000050
        /*063c*/ 	.short	0x010b
        /*063e*/ 	.byte	0x0f
	.zero		1


	//   ....[84]....
        /*0640*/ 	.word	0x00004af0
        /*0644*/ 	.word	0x000000ff
        /*0648*/ 	.word	0x00000000
        /*064c*/ 	.short	0x0101
        /*064e*/ 	.byte	0x10
	.zero		1


	//   ....[85]....
        /*0650*/ 	.word	0x00004b30
        /*0654*/ 	.word	0x000000ff
        /*0658*/ 	.word	0x00000068
        /*065c*/ 	.short	0x010a
        /*065e*/ 	.byte	0x0d
	.zero		1


	//   ....[86]....
        /*0660*/ 	.word	0x00004d70
        /*0664*/ 	.word	0x000000ff
        /*0668*/ 	.word	0x00000050
        /*066c*/ 	.short	0x010b
        /*066e*/ 	.byte	0x0d
	.zero		1


	//   ....[87]....
        /*0670*/ 	.word	0x00004de0
        /*0674*/ 	.word	0x000000ff
        /*0678*/ 	.word	0x00000000
        /*067c*/ 	.short	0x0101
        /*067e*/ 	.byte	0x0f
	.zero		1


	//   ....[88]....
        /*0680*/ 	.word	0x00004e30
        /*0684*/ 	.word	0x000000ff
        /*0688*/ 	.word	0x00000000
        /*068c*/ 	.short	0x010a
        /*068e*/ 	.byte	0x04
	.zero		1


	//   ....[89]....
        /*0690*/ 	.word	0x00004ec0
        /*0694*/ 	.word	0x000000ff
        /*0698*/ 	.word	0x00000000
        /*069c*/ 	.short	0x010a
        /*069e*/ 	.byte	0x04
	.zero		1


	//   ....[90]....
        /*06a0*/ 	.word	0x00004f60
        /*06a4*/ 	.word	0x00000000
        /*06a8*/ 	.word	0x00000000
        /*06ac*/ 	.short	0x010a
        /*06ae*/ 	.byte	0xff
	.zero		1


	//   ....[91]....
        /*06b0*/ 	.word	0x000052a0
        /*06b4*/ 	.word	0x00000000
        /*06b8*/ 	.word	0x00000090
        /*06bc*/ 	.short	0x010a
        /*06be*/ 	.byte	0xff
	.zero		1


	//   ....[92]....
        /*06c0*/ 	.word	0x000053b0
        /*06c4*/ 	.word	0x00000000
        /*06c8*/ 	.word	0x00000000
        /*06cc*/ 	.short	0x0101
        /*06ce*/ 	.byte	0xff
	.zero		1


	//   ....[93]....
        /*06d0*/ 	.word	0x00005e50
        /*06d4*/ 	.word	0x00000000
        /*06d8*/ 	.word	0x00000050
        /*06dc*/ 	.short	0x010a
        /*06de*/ 	.byte	0xff
	.zero		1


	//   ....[94]....
        /*06e0*/ 	.word	0x00005ec0
        /*06e4*/ 	.word	0x0000006a
        /*06e8*/ 	.word	0x000000b0
        /*06ec*/ 	.short	0x010a
        /*06ee*/ 	.byte	0xff
	.zero		1


	//   ....[95]....
        /*06f0*/ 	.word	0x00005fb0
        /*06f4*/ 	.word	0x00000000
        /*06f8*/ 	.word	0x00000050
        /*06fc*/ 	.short	0x010a
        /*06fe*/ 	.byte	0xff
	.zero		1


	//   ....[96]....
        /*0700*/ 	.word	0x000060e0
        /*0704*/ 	.word	0x0000006a
        /*0708*/ 	.word	0x000000b0
        /*070c*/ 	.short	0x010a
        /*070e*/ 	.byte	0xff
	.zero		1


	//   ....[97]....
        /*0710*/ 	.word	0x00006bf0
        /*0714*/ 	.word	0x00000000
        /*0718*/ 	.word	0x00000000
        /*071c*/ 	.short	0x0101
        /*071e*/ 	.byte	0xff
	.zero		1


	//   ....[98]....
        /*0720*/ 	.word	0x00006c00
        /*0724*/ 	.word	0x00000002
        /*0728*/ 	.word	0x00000050
        /*072c*/ 	.short	0x010a
        /*072e*/ 	.byte	0xff
	.zero		1


	//   ....[99]....
        /*0730*/ 	.word	0x00006cd0
        /*0734*/ 	.word	0x00000002
        /*0738*/ 	.word	0x00000050
        /*073c*/ 	.short	0x010a
        /*073e*/ 	.byte	0xff
	.zero		1


	//   ....[100]....
        /*0740*/ 	.word	0x00007150
        /*0744*/ 	.word	0x0000006a
        /*0748*/ 	.word	0x00000000
        /*074c*/ 	.short	0x0101
        /*074e*/ 	.byte	0xff
	.zero		1


	//   ....[101]....
        /*0750*/ 	.word	0x00007960
        /*0754*/ 	.word	0x00000000
        /*0758*/ 	.word	0x00000000
        /*075c*/ 	.short	0x0101
        /*075e*/ 	.byte	0xff
	.zero		1


	//   ....[102]....
        /*0760*/ 	.word	0x00007bd0
        /*0764*/ 	.word	0x000000ff
        /*0768*/ 	.word	0x00000000
        /*076c*/ 	.short	0x0101
        /*076e*/ 	.byte	0x04
	.zero		1


	//   ....[103]....
        /*0770*/ 	.word	0x00007bf0
        /*0774*/ 	.word	0x00000002
        /*0778*/ 	.word	0x00000100
        /*077c*/ 	.short	0x010a
        /*077e*/ 	.byte	0xff
	.zero		1


	//   ....[104]....
        /*0780*/ 	.word	0x00007c50
        /*0784*/ 	.word	0x00000002
        /*0788*/ 	.word	0x00000028
        /*078c*/ 	.short	0x010a
        /*078e*/ 	.byte	0xff
	.zero		1


	//   ....[105]....
        /*0790*/ 	.word	0x00007cb0
        /*0794*/ 	.word	0x00000002
        /*0798*/ 	.word	0x00000028
        /*079c*/ 	.short	0x010a
        /*079e*/ 	.byte	0xff
	.zero		1


	//   ....[106]....
        /*07a0*/ 	.word	0x00007d00
        /*07a4*/ 	.word	0x00000002
        /*07a8*/ 	.word	0x00000090
        /*07ac*/ 	.short	0x010a
        /*07ae*/ 	.byte	0xff
	.zero		1


	//   ....[107]....
        /*07b0*/ 	.word	0x00007d60
        /*07b4*/ 	.word	0x00000000
        /*07b8*/ 	.word	0x00000000
        /*07bc*/ 	.short	0x010a
        /*07be*/ 	.byte	0xff
	.zero		1


	//   ....[108]....
        /*07c0*/ 	.word	0x00007dc0
        /*07c4*/ 	.word	0x00000000
        /*07c8*/ 	.word	0x00000000
        /*07cc*/ 	.short	0x010a
        /*07ce*/ 	.byte	0xff
	.zero		1


	//   ....[109]....
        /*07d0*/ 	.word	0x00007e20
        /*07d4*/ 	.word	0x00000000
        /*07d8*/ 	.word	0x00000000
        /*07dc*/ 	.short	0x010a
        /*07de*/ 	.byte	0xff
	.zero		1


	//   ....[110]....
        /*07e0*/ 	.word	0x00007e80
        /*07e4*/ 	.word	0x00000000
        /*07e8*/ 	.word	0x00000000
        /*07ec*/ 	.short	0x010a
        /*07ee*/ 	.byte	0xff
	.zero		1


	//   ....[111]....
        /*07f0*/ 	.word	0x00007ed0
        /*07f4*/ 	.word	0x00000000
        /*07f8*/ 	.word	0x000000f0
        /*07fc*/ 	.short	0x010a
        /*07fe*/ 	.byte	0xff
	.zero		1


	//   ....[112]....
        /*0800*/ 	.word	0x00007f30
        /*0804*/ 	.word	0x00000000
        /*0808*/ 	.word	0x000000a0
        /*080c*/ 	.short	0x010a
        /*080e*/ 	.byte	0xff
	.zero		1


	//   ....[113]....
        /*0810*/ 	.word	0x00007f80
        /*0814*/ 	.word	0x00000000
        /*0818*/ 	.word	0x00000090
        /*081c*/ 	.short	0x010a
        /*081e*/ 	.byte	0xff
	.zero		1


	//   ....[114]....
        /*0820*/ 	.word	0x00007fe0
        /*0824*/ 	.word	0x00000000
        /*0828*/ 	.word	0x000000a0
        /*082c*/ 	.short	0x010a
        /*082e*/ 	.byte	0xff
	.zero		1


	//   ....[115]....
        /*0830*/ 	.word	0x00008040
        /*0834*/ 	.word	0x00000004
        /*0838*/ 	.word	0x00000008
        /*083c*/ 	.short	0x010a
        /*083e*/ 	.byte	0xff
	.zero		1


	//   ....[116]....
        /*0840*/ 	.word	0x00008120
        /*0844*/ 	.word	0x00000002
        /*0848*/ 	.word	0x00000008
        /*084c*/ 	.short	0x010a
        /*084e*/ 	.byte	0xff
	.zero		1


	//   ....[117]....
        /*0850*/ 	.word	0x00008170
        /*0854*/ 	.word	0x00000000
        /*0858*/ 	.word	0x00000090
        /*085c*/ 	.short	0x010a
        /*085e*/ 	.byte	0xff
	.zero		1


	//   ....[118]....
        /*0860*/ 	.word	0x000081d0
        /*0864*/ 	.word	0x00000000
        /*0868*/ 	.word	0x000000d0
        /*086c*/ 	.short	0x010a
        /*086e*/ 	.byte	0xff
	.zero		1


	//   ....[119]....
        /*0870*/ 	.word	0x00008230
        /*0874*/ 	.word	0x00000000
        /*0878*/ 	.word	0x00000000
        /*087c*/ 	.short	0x010a
        /*087e*/ 	.byte	0xff
	.zero		1


	//   ....[120]....
        /*0880*/ 	.word	0x00008290
        /*0884*/ 	.word	0x00000000
        /*0888*/ 	.word	0x00000000
        /*088c*/ 	.short	0x010a
        /*088e*/ 	.byte	0xff
	.zero		1


	//   ....[121]....
        /*0890*/ 	.word	0x000082f0
        /*0894*/ 	.word	0x00000000
        /*0898*/ 	.word	0x00000000
        /*089c*/ 	.short	0x010a
        /*089e*/ 	.byte	0xff
	.zero		1


	//   ....[122]....
        /*08a0*/ 	.word	0x00008350
        /*08a4*/ 	.word	0x00000000
        /*08a8*/ 	.word	0x00000000
        /*08ac*/ 	.short	0x010a
        /*08ae*/ 	.byte	0xff
	.zero		1


	//   ....[123]....
        /*08b0*/ 	.word	0x000083b0
        /*08b4*/ 	.word	0x00000000
        /*08b8*/ 	.word	0x00000110
        /*08bc*/ 	.short	0x010a
        /*08be*/ 	.byte	0xff
	.zero		1


	//   ....[124]....
        /*08c0*/ 	.word	0x00008400
        /*08c4*/ 	.word	0x00000000
        /*08c8*/ 	.word	0x00000090
        /*08cc*/ 	.short	0x010a
        /*08ce*/ 	.byte	0xff
	.zero		1


	//   ....[125]....
        /*08d0*/ 	.word	0x00008460
        /*08d4*/ 	.word	0x00000000
        /*08d8*/ 	.word	0x00000088
        /*08dc*/ 	.short	0x010a
        /*08de*/ 	.byte	0xff
	.zero		1


	//   ....[126]....
        /*08e0*/ 	.word	0x000084c0
        /*08e4*/ 	.word	0x00000000
        /*08e8*/ 	.word	0x00000068
        /*08ec*/ 	.short	0x010a
        /*08ee*/ 	.byte	0xff
	.zero		1


	//   ....[127]....
        /*08f0*/ 	.word	0x00008520
        /*08f4*/ 	.word	0x00000000
        /*08f8*/ 	.word	0x00000068
        /*08fc*/ 	.short	0x010a
        /*08fe*/ 	.byte	0xff
	.zero		1


	//   ....[128]....
        /*0900*/ 	.word	0x00008580
        /*0904*/ 	.word	0x00000000
        /*0908*/ 	.word	0x00000000
        /*090c*/ 	.short	0x010a
        /*090e*/ 	.byte	0xff
	.zero		1


	//   ....[129]....
        /*0910*/ 	.word	0x000085e0
        /*0914*/ 	.word	0x00000000
        /*0918*/ 	.word	0x00000000
        /*091c*/ 	.short	0x010a
        /*091e*/ 	.byte	0xff
	.zero		1


	//   ....[130]....
        /*0920*/ 	.word	0x00008630
        /*0924*/ 	.word	0x00000000
        /*0928*/ 	.word	0x00000090
        /*092c*/ 	.short	0x010a
        /*092e*/ 	.byte	0xff
	.zero		1


	//   ....[131]....
        /*0930*/ 	.word	0x00008680
        /*0934*/ 	.word	0x00000000
        /*0938*/ 	.word	0x00000050
        /*093c*/ 	.short	0x010a
        /*093e*/ 	.byte	0xff
	.zero		1


	//   ....[132]....
        /*0940*/ 	.word	0x000086d0
        /*0944*/ 	.word	0x0000006a
        /*0948*/ 	.word	0x000000b0
        /*094c*/ 	.short	0x010a
        /*094e*/ 	.byte	0xff
	.zero		1


	//   ....[133]....
        /*0950*/ 	.word	0x00008720
        /*0954*/ 	.word	0x00000002
        /*0958*/ 	.word	0x00000050
        /*095c*/ 	.short	0x010a
        /*095e*/ 	.byte	0xff
	.zero		1


	//----- nvinfo : EIATTR_NUM_MBARRIERS
	.align		4
.L_47:
        /*0960*/ 	.byte	0x03, 0x38
        /*0962*/ 	.short	0x0023


	//----- nvinfo : EIATTR_EXIT_INSTR_OFFSETS
	.align		4
        /*0964*/ 	.byte	0x04, 0x1c
        /*0966*/ 	.short	(.L_49 - .L_48)


	//   ....[0]....
.L_48:
        /*0968*/ 	.word	0x000028c0


	//   ....[1]....
        /*096c*/ 	.word	0x00002dc0


	//   ....[2]....
        /*0970*/ 	.word	0x00002e20


	//   ....[3]....
        /*0974*/ 	.word	0x000040c0


	//   ....[4]....
        /*0978*/ 	.word	0x00004f90


	//   ....[5]....
        /*097c*/ 	.word	0x00004fd0


	//   ....[6]....
        /*0980*/ 	.word	0x00007ac0


	//   ....[7]....
        /*0984*/ 	.word	0x00007b40


	//   ....[8]....
        /*0988*/ 	.word	0x00007b70


	//   ....[9]....
        /*098c*/ 	.word	0x00007be0


	//----- nvinfo : EIATTR_MAX_THREADS
	.align		4
.L_49:
        /*0990*/ 	.byte	0x04, 0x05
        /*0992*/ 	.short	(.L_51 - .L_50)
.L_50:
        /*0994*/ 	.word	0x00000100
        /*0998*/ 	.word	0x00000001
        /*099c*/ 	.word	0x00000001


	//----- nvinfo : EIATTR_CRS_STACK_SIZE
	.align		4
.L_51:
        /*09a0*/ 	.byte	0x04, 0x1e
        /*09a2*/ 	.short	(.L_53 - .L_52)
.L_52:
        /*09a4*/ 	.word	0x00000000


	//----- nvinfo : EIATTR_CBANK_PARAM_SIZE
	.align		4
.L_53:
        /*09a8*/ 	.byte	0x03, 0x19
        /*09aa*/ 	.short	0x0800


	//----- nvinfo : EIATTR_PARAM_CBANK
	.align		4
        /*09ac*/ 	.byte	0x04, 0x0a
        /*09ae*/ 	.short	(.L_55 - .L_54)
	.align		4
.L_54:
        /*09b0*/ 	.word	index@(.nv.constant0._ZN7cutlass13device_kernelINS_4gemm6kernel13GemmUniversalIN4cute5tupleIJiiiiEEENS1_10collective13CollectiveMmaINS1_35MainloopSm100TmaUmmaWarpSpecializedILi5ELi2ELi4ENS5_IJNS4_1CILi2EEENSA_ILi1EEESC_EEEEENS5_IJNSA_ILi256EEENSA_ILi64EEENSA_ILi32EEEEEENS_10bfloat16_tENS5_IJlSC_lEEESJ_SK_NS4_8TiledMMAINS4_8MMA_AtomIJNS4_26SM100_MMA_F16BF16_2x1SM_SSISJ_SJ_fLi256ELi64ELNS4_4UMMA5MajorE0ELSP_0ELNSO_7ScaleInE0ELSQ_0EEEEEENS4_6LayoutINS5_IJSC_SC_SC_EEENS5_IJNSA_ILi0EEESV_SV_EEEEENS5_IJNS4_10UnderscoreESY_SY_EEEEENS4_18SM100_TMA_2SM_LOADENS4_14ComposedLayoutINS4_7SwizzleILi2ELi4ELi3EEENS4_18smem_ptr_flag_bitsILi16EEENST_INS5_IJNSA_ILi8EEESH_EEENS5_IJSH_SC_EEEEEEEvNS4_8identityES11_S1B_vS1C_EENS_8epilogue10collective18CollectiveEpilogueINS1E_23Sm100TmaWarpSpecializedILi3ELi2ELi32ELb1ELb0EEEJNS5_IJNSA_ILi128EEESG_SH_EEENS5_IJNST_IS1J_SC_EENST_ISH_SC_EEEEESJ_SK_SJ_SK_NS1E_6fusion15FusionCallbacksIS1I_NS1O_17LinearCombinationISJ_fSJ_fLNS_15FloatRoundStyleE2EEES1K_S1N_JEEENS4_5SM1004TMEM4LOAD26SM100_TMEM_LOAD_32dp32b32xENS4_13SM90_TMA_LOADES1B_NS4_39AutoVectorizingCopyWithAssumedAlignmentILi128EEENS4_14SM90_TMA_STOREES1B_S20_S20_EEEvvEEEEvNT_6ParamsE)
        /*09b4*/ 	.short	0x0380
        /*09b6*/ 	.short	0x0800


	//----- nvinfo : EIATTR_SW_WAR
	.align		4
.L_55:
        /*09b8*/ 	.byte	0x04, 0x36
        /*09ba*/ 	.short	(.L_57 - .L_56)
.L_56:
        /*09bc*/ 	.word	0x00000008
.L_57:


//--------------------- .nv.callgraph             --------------------------
	.section	.nv.callgraph,"",@"SHT_CUDA_CALLGRAPH"
	.align	4
	.sectionentsize	8
	.align		4
        /*0000*/ 	.word	0x00000000
	.align		4
        /*0004*/ 	.word	0xffffffff
	.align		4
        /*0008*/ 	.word	index@(_ZN7cutlass13device_kernelINS_4gemm6kernel13GemmUniversalIN4cute5tupleIJiiiiEEENS1_10collective13CollectiveMmaINS1_35MainloopSm100TmaUmmaWarpSpecializedILi5ELi2ELi4ENS5_IJNS4_1CILi2EEENSA_ILi1EEESC_EEEEENS5_IJNSA_ILi256EEENSA_ILi64EEENSA_ILi32EEEEEENS_10bfloat16_tENS5_IJlSC_lEEESJ_SK_NS4_8TiledMMAINS4_8MMA_AtomIJNS4_26SM100_MMA_F16BF16_2x1SM_SSISJ_SJ_fLi256ELi64ELNS4_4UMMA5MajorE0ELSP_0ELNSO_7ScaleInE0ELSQ_0EEEEEENS4_6LayoutINS5_IJSC_SC_SC_EEENS5_IJNSA_ILi0EEESV_SV_EEEEENS5_IJNS4_10UnderscoreESY_SY_EEEEENS4_18SM100_TMA_2SM_LOADENS4_14ComposedLayoutINS4_7SwizzleILi2ELi4ELi3EEENS4_18smem_ptr_flag_bitsILi16EEENST_INS5_IJNSA_ILi8EEESH_EEENS5_IJSH_SC_EEEEEEEvNS4_8identityES11_S1B_vS1C_EENS_8epilogue10collective18CollectiveEpilogueINS1E_23Sm100TmaWarpSpecializedILi3ELi2ELi32ELb1ELb0EEEJNS5_IJNSA_ILi128EEESG_SH_EEENS5_IJNST_IS1J_SC_EENST_ISH_SC_EEEEESJ_SK_SJ_SK_NS1E_6fusion15FusionCallbacksIS1I_NS1O_17LinearCombinationISJ_fSJ_fLNS_15FloatRoundStyleE2EEES1K_S1N_JEEENS4_5SM1004TMEM4LOAD26SM100_TMEM_LOAD_32dp32b32xENS4_13SM90_TMA_LOADES1B_NS4_39AutoVectorizingCopyWithAssumedAlignmentILi128EEENS4_14SM90_TMA_STOREES1B_S20_S20_EEEvvEEEEvNT_6ParamsE)
	.align		4
        /*000c*/ 	.word	index@(__assertfail)
	.align		4
        /*0010*/ 	.word	0x00000000
	.align		4
        /*0014*/ 	.word	0xfffffffe
	.align		4
        /*0018*/ 	.word	0x00000000
	.align		4
        /*001c*/ 	.word	0xfffffffd
	.align		4
        /*0020*/ 	.word	0x00000000
	.align		4
        /*0024*/ 	.word	0xfffffffc


//--------------------- .nv.constant4             --------------------------
	.section	.nv.constant4,"a",@progbits
	.align	8
	.align		8
.nv.constant4:
        /*0000*/ 	.dword	__assertfail
	.align		8
        /*0008*/ 	.dword	__unnamed_1
	.align		8
        /*0010*/ 	.dword	__unnamed_2
	.align		8
        /*0018*/ 	.dword	_ZN39_INTERNAL_7229002d_4_k_cu_a17dd2ab_85784cuda3std3__45__cpo5beginE
	.align		8
        /*0020*/ 	.dword	_ZN39_INTERNAL_7229002d_4_k_cu_a17dd2ab_85784cuda3std3__45__cpo3endE
	.align		8
        /*0028*/ 	.dword	_ZN39_INTERNAL_7229002d_4_k_cu_a17dd2ab_85784cuda3std3__45__cpo6cbeginE
	.align		8
        /*0030*/ 	.dword	_ZN39_INTERNAL_7229002d_4_k_cu_a17dd2ab_85784cuda3std3__45__cpo4cendE
	.align		8
        /*0038*/ 	.dword	_ZN39_INTERNAL_7229002d_4_k_cu_a17dd2ab_85784cuda3std3__441_GLOBAL__N__7229002d_4_k_cu_a17dd2ab_85786ignoreE
	.align		8
        /*0040*/ 	.dword	_ZN39_INTERNAL_7229002d_4_k_cu_a17dd2ab_85784cuda3std3__419piecewise_constructE
	.align		8
        /*0048*/ 	.dword	_ZN39_INTERNAL_7229002d_4_k_cu_a17dd2ab_85784cuda3std3__48in_placeE
	.align		8
        /*0050*/ 	.dword	_ZN39_INTERNAL_7229002d_4_k_cu_a17dd2ab_85784cuda3std6ranges3__45__cpo4swapE
	.align		8
        /*0058*/ 	.dword	_ZN39_INTERNAL_7229002d_4_k_cu_a17dd2ab_85784cuda3std6ranges3__45__cpo9iter_moveE
	.align		8
        /*0060*/ 	.dword	_ZN39_INTERNAL_7229002d_4_k_cu_a17dd2ab_85784cute7productE
	.align		8
        /*0068*/ 	.dword	_ZN39_INTERNAL_7229002d_4_k_cu_a17dd2ab_85784cute1_E
	.align		8
        /*0070*/ 	.dword	$str$25
	.align		8
        /*0078*/ 	.dword	$str$26
	.align		8
        /*0080*/ 	.dword	$str$27
	.align		8
        /*0088*/ 	.dword	$str$28


//--------------------- .text._ZN7cutlass13device_kernelINS_4gemm6kernel13GemmUniversalIN4cute5tupleIJiiiiEEENS1_10collective13CollectiveMmaINS1_35MainloopSm100TmaUmmaWarpSpecializedILi5ELi2ELi4ENS5_IJNS4_1CILi2EEENSA_ILi1EEESC_EEEEENS5_IJNSA_ILi256EEENSA_ILi64EEENSA_ILi32EEEEEENS_10bfloat16_tENS5_IJlSC_lEEESJ_SK_NS4_8TiledMMAINS4_8MMA_AtomIJNS4_26SM100_MMA_F16BF16_2x1SM_SSISJ_SJ_fLi256ELi64ELNS4_4UMMA5MajorE0ELSP_0ELNSO_7ScaleInE0ELSQ_0EEEEEENS4_6LayoutINS5_IJSC_SC_SC_EEENS5_IJNSA_ILi0EEESV_SV_EEEEENS5_IJNS4_10UnderscoreESY_SY_EEEEENS4_18SM100_TMA_2SM_LOADENS4_14ComposedLayoutINS4_7SwizzleILi2ELi4ELi3EEENS4_18smem_ptr_flag_bitsILi16EEENST_INS5_IJNSA_ILi8EEESH_EEENS5_IJSH_SC_EEEEEEEvNS4_8identityES11_S1B_vS1C_EENS_8epilogue10collective18CollectiveEpilogueINS1E_23Sm100TmaWarpSpecializedILi3ELi2ELi32ELb1ELb0EEEJNS5_IJNSA_ILi128EEESG_SH_EEENS5_IJNST_IS1J_SC_EENST_ISH_SC_EEEEESJ_SK_SJ_SK_NS1E_6fusion15FusionCallbacksIS1I_NS1O_17LinearCombinationISJ_fSJ_fLNS_15FloatRoundStyleE2EEES1K_S1N_JEEENS4_5SM1004TMEM4LOAD26SM100_TMEM_LOAD_32dp32b32xENS4_13SM90_TMA_LOADES1B_NS4_39AutoVectorizingCopyWithAssumedAlignmentILi128EEENS4_14SM90_TMA_STOREES1B_S20_S20_EEEvvEEEEvNT_6ParamsE --------------------------
	.section	.text._ZN7cutlass13device_kernelINS_4gemm6kernel13GemmUniversalIN4cute5tupleIJiiiiEEENS1_10collective13CollectiveMmaINS1_35MainloopSm100TmaUmmaWarpSpecializedILi5ELi2ELi4ENS5_IJNS4_1CILi2EEENSA_ILi1EEESC_EEEEENS5_IJNSA_ILi256EEENSA_ILi64EEENSA_ILi32EEEEEENS_10bfloat16_tENS5_IJlSC_lEEESJ_SK_NS4_8TiledMMAINS4_8MMA_AtomIJNS4_26SM100_MMA_F16BF16_2x1SM_SSISJ_SJ_fLi256ELi64ELNS4_4UMMA5MajorE0ELSP_0ELNSO_7ScaleInE0ELSQ_0EEEEEENS4_6LayoutINS5_IJSC_SC_SC_EEENS5_IJNSA_ILi0EEESV_SV_EEEEENS5_IJNS4_10UnderscoreESY_SY_EEEEENS4_18SM100_TMA_2SM_LOADENS4_14ComposedLayoutINS4_7SwizzleILi2ELi4ELi3EEENS4_18smem_ptr_flag_bitsILi16EEENST_INS5_IJNSA_ILi8EEESH_EEENS5_IJSH_SC_EEEEEEEvNS4_8identityES11_S1B_vS1C_EENS_8epilogue10collective18CollectiveEpilogueINS1E_23Sm100TmaWarpSpecializedILi3ELi2ELi32ELb1ELb0EEEJNS5_IJNSA_ILi128EEESG_SH_EEENS5_IJNST_IS1J_SC_EENST_ISH_SC_EEEEESJ_SK_SJ_SK_NS1E_6fusion15FusionCallbacksIS1I_NS1O_17LinearCombinationISJ_fSJ_fLNS_15FloatRoundStyleE2EEES1K_S1N_JEEENS4_5SM1004TMEM4LOAD26SM100_TMEM_LOAD_32dp32b32xENS4_13SM90_TMA_LOADES1B_NS4_39AutoVectorizingCopyWithAssumedAlignmentILi128EEENS4_14SM90_TMA_STOREES1B_S20_S20_EEEvvEEEEvNT_6ParamsE,"ax",@progbits
	.align	128
.text._ZN7cutlass13device_kernelINS_4gemm6kernel13GemmUniversalIN4cute5tupleIJiiiiEEENS1_10collective13CollectiveMmaINS1_35MainloopSm100TmaUmmaWarpSpecializedILi5ELi2ELi4ENS5_IJNS4_1CILi2EEENSA_ILi1EEESC_EEEEENS5_IJNSA_ILi256EEENSA_ILi64EEENSA_ILi32EEEEEENS_10bfloat16_tENS5_IJlSC_lEEESJ_SK_NS4_8TiledMMAINS4_8MMA_AtomIJNS4_26SM100_MMA_F16BF16_2x1SM_SSISJ_SJ_fLi256ELi64ELNS4_4UMMA5MajorE0ELSP_0ELNSO_7ScaleInE0ELSQ_0EEEEEENS4_6LayoutINS5_IJSC_SC_SC_EEENS5_IJNSA_ILi0EEESV_SV_EEEEENS5_IJNS4_10UnderscoreESY_SY_EEEEENS4_18SM100_TMA_2SM_LOADENS4_14ComposedLayoutINS4_7SwizzleILi2ELi4ELi3EEENS4_18smem_ptr_flag_bitsILi16EEENST_INS5_IJNSA_ILi8EEESH_EEENS5_IJSH_SC_EEEEEEEvNS4_8identityES11_S1B_vS1C_EENS_8epilogue10collective18CollectiveEpilogueINS1E_23Sm100TmaWarpSpecializedILi3ELi2ELi32ELb1ELb0EEEJNS5_IJNSA_ILi128EEESG_SH_EEENS5_IJNST_IS1J_SC_EENST_ISH_SC_EEEEESJ_SK_SJ_SK_NS1E_6fusion15FusionCallbacksIS1I_NS1O_17LinearCombinationISJ_fSJ_fLNS_15FloatRoundStyleE2EEES1K_S1N_JEEENS4_5SM1004TMEM4LOAD26SM100_TMEM_LOAD_32dp32b32xENS4_13SM90_TMA_LOADES1B_NS4_39AutoVectorizingCopyWithAssumedAlignmentILi128EEENS4_14SM90_TMA_STOREES1B_S20_S20_EEEvvEEEEvNT_6ParamsE:
        .type           _ZN7cutlass13device_kernelINS_4gemm6kernel13GemmUniversalIN4cute5tupleIJiiiiEEENS1_10collective13CollectiveMmaINS1_35MainloopSm100TmaUmmaWarpSpecializedILi5ELi2ELi4ENS5_IJNS4_1CILi2EEENSA_ILi1EEESC_EEEEENS5_IJNSA_ILi256EEENSA_ILi64EEENSA_ILi32EEEEEENS_10bfloat16_tENS5_IJlSC_lEEESJ_SK_NS4_8TiledMMAINS4_8MMA_AtomIJNS4_26SM100_MMA_F16BF16_2x1SM_SSISJ_SJ_fLi256ELi64ELNS4_4UMMA5MajorE0ELSP_0ELNSO_7ScaleInE0ELSQ_0EEEEEENS4_6LayoutINS5_IJSC_SC_SC_EEENS5_IJNSA_ILi0EEESV_SV_EEEEENS5_IJNS4_10UnderscoreESY_SY_EEEEENS4_18SM100_TMA_2SM_LOADENS4_14ComposedLayoutINS4_7SwizzleILi2ELi4ELi3EEENS4_18smem_ptr_flag_bitsILi16EEENST_INS5_IJNSA_ILi8EEESH_EEENS5_IJSH_SC_EEEEEEEvNS4_8identityES11_S1B_vS1C_EENS_8epilogue10collective18CollectiveEpilogueINS1E_23Sm100TmaWarpSpecializedILi3ELi2ELi32ELb1ELb0EEEJNS5_IJNSA_ILi128EEESG_SH_EEENS5_IJNST_IS1J_SC_EENST_ISH_SC_EEEEESJ_SK_SJ_SK_NS1E_6fusion15FusionCallbacksIS1I_NS1O_17LinearCombinationISJ_fSJ_fLNS_15FloatRoundStyleE2EEES1K_S1N_JEEENS4_5SM1004TMEM4LOAD26SM100_TMEM_LOAD_32dp32b32xENS4_13SM90_TMA_LOADES1B_NS4_39AutoVectorizingCopyWithAssumedAlignmentILi128EEENS4_14SM90_TMA_STOREES1B_S20_S20_EEEvvEEEEvNT_6ParamsE,@function
        .size           _ZN7cutlass13device_kernelINS_4gemm6kernel13GemmUniversalIN4cute5tupleIJiiiiEEENS1_10collective13CollectiveMmaINS1_35MainloopSm100TmaUmmaWarpSpecializedILi5ELi2ELi4ENS5_IJNS4_1CILi2EEENSA_ILi1EEESC_EEEEENS5_IJNSA_ILi256EEENSA_ILi64EEENSA_ILi32EEEEEENS_10bfloat16_tENS5_IJlSC_lEEESJ_SK_NS4_8TiledMMAINS4_8MMA_AtomIJNS4_26SM100_MMA_F16BF16_2x1SM_SSISJ_SJ_fLi256ELi64ELNS4_4UMMA5MajorE0ELSP_0ELNSO_7ScaleInE0ELSQ_0EEEEEENS4_6LayoutINS5_IJSC_SC_SC_EEENS5_IJNSA_ILi0EEESV_SV_EEEEENS5_IJNS4_10UnderscoreESY_SY_EEEEENS4_18SM100_TMA_2SM_LOADENS4_14ComposedLayoutINS4_7SwizzleILi2ELi4ELi3EEENS4_18smem_ptr_flag_bitsILi16EEENST_INS5_IJNSA_ILi8EEESH_EEENS5_IJSH_SC_EEEEEEEvNS4_8identityES11_S1B_vS1C_EENS_8epilogue10collective18CollectiveEpilogueINS1E_23Sm100TmaWarpSpecializedILi3ELi2ELi32ELb1ELb0EEEJNS5_IJNSA_ILi128EEESG_SH_EEENS5_IJNST_IS1J_SC_EENST_ISH_SC_EEEEESJ_SK_SJ_SK_NS1E_6fusion15FusionCallbacksIS1I_NS1O_17LinearCombinationISJ_fSJ_fLNS_15FloatRoundStyleE2EEES1K_S1N_JEEENS4_5SM1004TMEM4LOAD26SM100_TMEM_LOAD_32dp32b32xENS4_13SM90_TMA_LOADES1B_NS4_39AutoVectorizingCopyWithAssumedAlignmentILi128EEENS4_14SM90_TMA_STOREES1B_S20_S20_EEEvvEEEEvNT_6ParamsE,(.L_x_178 - _ZN7cutlass13device_kernelINS_4gemm6kernel13GemmUniversalIN4cute5tupleIJiiiiEEENS1_10collective13CollectiveMmaINS1_35MainloopSm100TmaUmmaWarpSpecializedILi5ELi2ELi4ENS5_IJNS4_1CILi2EEENSA_ILi1EEESC_EEEEENS5_IJNSA_ILi256EEENSA_ILi64EEENSA_ILi32EEEEEENS_10bfloat16_tENS5_IJlSC_lEEESJ_SK_NS4_8TiledMMAINS4_8MMA_AtomIJNS4_26SM100_MMA_F16BF16_2x1SM_SSISJ_SJ_fLi256ELi64ELNS4_4UMMA5MajorE0ELSP_0ELNSO_7ScaleInE0ELSQ_0EEEEEENS4_6LayoutINS5_IJSC_SC_SC_EEENS5_IJNSA_ILi0EEESV_SV_EEEEENS5_IJNS4_10UnderscoreESY_SY_EEEEENS4_18SM100_TMA_2SM_LOADENS4_14ComposedLayoutINS4_7SwizzleILi2ELi4ELi3EEENS4_18smem_ptr_flag_bitsILi16EEENST_INS5_IJNSA_ILi8EEESH_EEENS5_IJSH_SC_EEEEEEEvNS4_8identityES11_S1B_vS1C_EENS_8epilogue10collective18CollectiveEpilogueINS1E_23Sm100TmaWarpSpecializedILi3ELi2ELi32ELb1ELb0EEEJNS5_IJNSA_ILi128EEESG_SH_EEENS5_IJNST_IS1J_SC_EENST_ISH_SC_EEEEESJ_SK_SJ_SK_NS1E_6fusion15FusionCallbacksIS1I_NS1O_17LinearCombinationISJ_fSJ_fLNS_15FloatRoundStyleE2EEES1K_S1N_JEEENS4_5SM1004TMEM4LOAD26SM100_TMEM_LOAD_32dp32b32xENS4_13SM90_TMA_LOADES1B_NS4_39AutoVectorizingCopyWithAssumedAlignmentILi128EEENS4_14SM90_TMA_STOREES1B_S20_S20_EEEvvEEEEvNT_6ParamsE)
        .other          _ZN7cutlass13device_kernelINS_4gemm6kernel13GemmUniversalIN4cute5tupleIJiiiiEEENS1_10collective13CollectiveMmaINS1_35MainloopSm100TmaUmmaWarpSpecializedILi5ELi2ELi4ENS5_IJNS4_1CILi2EEENSA_ILi1EEESC_EEEEENS5_IJNSA_ILi256EEENSA_ILi64EEENSA_ILi32EEEEEENS_10bfloat16_tENS5_IJlSC_lEEESJ_SK_NS4_8TiledMMAINS4_8MMA_AtomIJNS4_26SM100_MMA_F16BF16_2x1SM_SSISJ_SJ_fLi256ELi64ELNS4_4UMMA5MajorE0ELSP_0ELNSO_7ScaleInE0ELSQ_0EEEEEENS4_6LayoutINS5_IJSC_SC_SC_EEENS5_IJNSA_ILi0EEESV_SV_EEEEENS5_IJNS4_10UnderscoreESY_SY_EEEEENS4_18SM100_TMA_2SM_LOADENS4_14ComposedLayoutINS4_7SwizzleILi2ELi4ELi3EEENS4_18smem_ptr_flag_bitsILi16EEENST_INS5_IJNSA_ILi8EEESH_EEENS5_IJSH_SC_EEEEEEEvNS4_8identityES11_S1B_vS1C_EENS_8epilogue10collective18CollectiveEpilogueINS1E_23Sm100TmaWarpSpecializedILi3ELi2ELi32ELb1ELb0EEEJNS5_IJNSA_ILi128EEESG_SH_EEENS5_IJNST_IS1J_SC_EENST_ISH_SC_EEEEESJ_SK_SJ_SK_NS1E_6fusion15FusionCallbacksIS1I_NS1O_17LinearCombinationISJ_fSJ_fLNS_15FloatRoundStyleE2EEES1K_S1N_JEEENS4_5SM1004TMEM4LOAD26SM100_TMEM_LOAD_32dp32b32xENS4_13SM90_TMA_LOADES1B_NS4_39AutoVectorizingCopyWithAssumedAlignmentILi128EEENS4_14SM90_TMA_STOREES1B_S20_S20_EEEvvEEEEvNT_6ParamsE,@"STO_CUDA_ENTRY STV_DEFAULT"
_ZN7cutlass13device_kernelINS_4gemm6kernel13GemmUniversalIN4cute5tupleIJiiiiEEENS1_10collective13CollectiveMmaINS1_35MainloopSm100TmaUmmaWarpSpecializedILi5ELi2ELi4ENS5_IJNS4_1CILi2EEENSA_ILi1EEESC_EEEEENS5_IJNSA_ILi256EEENSA_ILi64EEENSA_ILi32EEEEEENS_10bfloat16_tENS5_IJlSC_lEEESJ_SK_NS4_8TiledMMAINS4_8MMA_AtomIJNS4_26SM100_MMA_F16BF16_2x1SM_SSISJ_SJ_fLi256ELi64ELNS4_4UMMA5MajorE0ELSP_0ELNSO_7ScaleInE0ELSQ_0EEEEEENS4_6LayoutINS5_IJSC_SC_SC_EEENS5_IJNSA_ILi0EEESV_SV_EEEEENS5_IJNS4_10UnderscoreESY_SY_EEEEENS4_18SM100_TMA_2SM_LOADENS4_14ComposedLayoutINS4_7SwizzleILi2ELi4ELi3EEENS4_18smem_ptr_flag_bitsILi16EEENST_INS5_IJNSA_ILi8EEESH_EEENS5_IJSH_SC_EEEEEEEvNS4_8identityES11_S1B_vS1C_EENS_8epilogue10collective18CollectiveEpilogueINS1E_23Sm100TmaWarpSpecializedILi3ELi2ELi32ELb1ELb0EEEJNS5_IJNSA_ILi128EEESG_SH_EEENS5_IJNST_IS1J_SC_EENST_ISH_SC_EEEEESJ_SK_SJ_SK_NS1E_6fusion15FusionCallbacksIS1I_NS1O_17LinearCombinationISJ_fSJ_fLNS_15FloatRoundStyleE2EEES1K_S1N_JEEENS4_5SM1004TMEM4LOAD26SM100_TMEM_LOAD_32dp32b32xENS4_13SM90_TMA_LOADES1B_NS4_39AutoVectorizingCopyWithAssumedAlignmentILi128EEENS4_14SM90_TMA_STOREES1B_S20_S20_EEEvvEEEEvNT_6ParamsE:
[----:B------:R-:W1:Y:S01]  /*0000*/  LDC R1, c[0x0][0x37c] ;  /* 0x0000df00ff017b82 */ /* 0x000e620000000800 */
[----:B------:R-:W2:Y:S01]  /*0010*/  S2R R97, SR_TID.X ;  /* 0x0000000000617919 */ /* 0x000ea20000002100 */
[----:B------:R-:W3:Y:S06]  /*0020*/  LDCU.64 UR6, c[0x0][0x890] ;  /* 0x00011200ff0677ac */ /* 0x000eec0008000a00 */
[----:B------:R-:W4:Y:S01]  /*0030*/  S2UR UR37, SR_CgaCtaId ;  /* 0x00000000002579c3 */ /* 0x000f220000008800 */
[----:B------:R-:W-:Y:S02]  /*0040*/  PRMT R92, RZ, 0x7610, R92 ;  /* 0x00007610ff5c7816 */ /* 0x000fe4000000005c */
[----:B------:R-:W-:Y:S01]  /*0050*/  ELECT P1, URZ, PT ;  /* 0x0000000000ff782f */ /* 0x000fe20003820000 */
[----:B------:R-:W1:Y:S01]  /*0060*/  LDCU.64 UR46, c[0x0][0x358] ;  /* 0x00006b00ff2e77ac */ /* 0x000e620008000a00 */
[----:B---3--:R-:W-:-:S04]  /*0070*/  UISETP.NE.U32.AND UP0, UPT, UR6, URZ, UPT ;  /* 0x000000ff0600728c */ /* 0x008fc8000bf05070 */
[----:B------:R-:W-:Y:S02]  /*0080*/  UISETP.NE.AND.EX UP0, UPT, UR7, URZ, UPT, UP0 ;  /* 0x000000ff0700728c */ /* 0x000fe4000bf05300 */
[----:B----4-:R-:W-:Y:S02]  /*0090*/  ULOP3.LUT UR5, UR37, 0x1, URZ, 0xc0, !UPT ;  /* 0x0000000125057892 */ /* 0x010fe4000f8ec0ff */
[----:B------:R-:W-:Y:S01]  /*00a0*/  ULOP3.LUT UR4, UR37, 0x1, URZ, 0x3c, !UPT ;  /* 0x0000000125047892 */ /* 0x000fe2000f8e3cff */
[----:B--2---:R-:W-:-:S05]  /*00b0*/  SHF.R.U32.HI R96, RZ, 0x5, R97 ;  /* 0x00000005ff607819 */ /* 0x004fca0000011661 */
[----:B------:R-:W2:Y:S02]  /*00c0*/  SHFL.IDX PT, R0, R96, RZ, 0x1f ;  /* 0x00001fff60007589 */ /* 0x000ea400000e0000 */
[----:B--2---:R-:W-:Y:S01]  /*00d0*/  R2UR UR10, R0 ;  /* 0x00000000000a72ca */ /* 0x004fe200000e0000 */
[----:B-1----:R-:W-:-:S14]  /*00e0*/  BRA.U UP0, `(.L_x_0) ;  /* 0x00000001002c7547 */ /* 0x002fdc000b800000 */
[----:B------:R-:W1:Y:S02]  /*00f0*/  LDCU.64 UR8, c[0x0][0x888] ;  /* 0x00011100ff0877ac */ /* 0x000e640008000a00 */
[----:B-1----:R-:W-:-:S04]  /*0100*/  UISETP.NE.U32.AND UP0, UPT, UR8, URZ, UPT ;  /* 0x000000ff0800728c */ /* 0x002fc8000bf05070 */
[----:B------:R-:W-:-:S09]  /*0110*/  UISETP.NE.AND.EX UP0, UPT, UR9, URZ, UPT, UP0 ;  /* 0x000000ff0900728c */ /* 0x000fd2000bf05300 */
[----:B------:R-:W-:Y:S05]  /*0120*/  BRA.U !UP0, `(.L_x_1) ;  /* 0x0000000108107547 */ /* 0x000fea000b800000 */
[----:B------:R-:W1:Y:S02]  /*0130*/  LDC.64 R2, c[0x0][0x888] ;  /* 0x00022200ff027b82 */ /* 0x000e640000000a00 */
[----:B-1----:R1:W5:Y:S01]  /*0140*/  LDG.E R49, desc[UR46][R2.64] ;  /* 0x0000002e02317981 */ /* 0x002362000c1e1900 */
[----:B------:R-:W-:Y:S01]  /*0150*/  HFMA2 R92, -RZ, RZ, 0, 5.9604644775390625e-08 ;  /* 0x00000001ff5c7431 */ /* 0x000fe200000001ff */
[----:B------:R-:W-:Y:S05]  /*0160*/  BRA `(.L_x_0) ;  /* 0x00000000000c7947 */ /* 0x000fea0003800000 */
.L_x_1:
[----:B------:R-:W1:Y:S01]  /*0170*/  LDCU UR8, c[0x0][0x880] ;  /* 0x00011000ff0877ac */ /* 0x000e620008000800 */
[----:B------:R-:W-:Y:S01]  /*0180*/  HFMA2 R92, -RZ, RZ, 0, 5.9604644775390625e-08 ;  /* 0x00000001ff5c7431 */ /* 0x000fe200000001ff */
[----:B-1----:R-:W-:-:S07]  /*0190*/  MOV R49, UR8 ;  /* 0x0000000800317c02 */ /* 0x002fce0008000f00 */
.L_x_0:
[----:B------:R-:W2:Y:S02]  /*01a0*/  LDCU.64 UR8, c[0x0][0x8b0] ;  /* 0x00011600ff0877ac */ /* 0x000ea40008000a00 */
[----:B--2---:R-:W-:-:S04]  /*01b0*/  UISETP.NE.U32.AND UP0, UPT, UR8, URZ, UPT ;  /* 0x000000ff0800728c */ /* 0x004fc8000bf05070 */
[----:B------:R-:W-:-:S09]  /*01c0*/  UISETP.NE.AND.EX UP0, UPT, UR9, URZ, UPT, UP0 ;  /* 0x000000ff0900728c */ /* 0x000fd2000bf05300 */
[----:B------:R-:W-:Y:S05]  /*01d0*/  BRA.U UP0, `(.L_x_2) ;  /* 0x0000000100247547 */ /* 0x000fea000b800000 */
[----:B------:R-:W2:Y:S02]  /*01e0*/  LDCU.64 UR8, c[0x0][0x8a8] ;  /* 0x00011500ff0877ac */ /* 0x000ea40008000a00 */
[----:B--2---:R-:W-:-:S04]  /*01f0*/  UISETP.NE.U32.AND UP0, UPT, UR8, URZ, UPT ;  /* 0x000000ff0800728c */ /* 0x004fc8000bf05070 */
[----:B------:R-:W-:-:S09]  /*0200*/  UISETP.NE.AND.EX UP0, UPT, UR9, URZ, UPT, UP0 ;  /* 0x000000ff0900728c */ /* 0x000fd2000bf05300 */
[----:B------:R-:W-:Y:S05]  /*0210*/  BRA.U !UP0, `(.L_x_3) ;  /* 0x00000001080c7547 */ /* 0x000fea000b800000 */
[----:B-1----:R-:W1:Y:S02]  /*0220*/  LDC.64 R2, c[0x0][0x8a8] ;  /* 0x00022a00ff027b82 */ /* 0x002e640000000a00 */
[----:B-1----:R2:W5:Y:S01]  /*0230*/  LDG.E R47, desc[UR46][R2.64] ;  /* 0x0000002e022f7981 */ /* 0x002562000c1e1900 */
[----:B------:R-:W-:Y:S05]  /*0240*/  BRA `(.L_x_2) ;  /* 0x0000000000087947 */ /* 0x000fea0003800000 */
.L_x_3:
[----:B------:R-:W2:Y:S02]  /*0250*/  LDCU UR8, c[0x0][0x8a0] ;  /* 0x00011400ff0877ac */ /* 0x000ea40008000800 */
[----:B--2---:R-:W-:Y:S02]  /*0260*/  MOV R47, UR8 ;  /* 0x00000008002f7c02 */ /* 0x004fe40008000f00 */
.L_x_2:
[----:B------:R-:W-:Y:S01]  /*0270*/  IMAD.U32 R0, RZ, RZ, UR10 ;  /* 0x0000000aff007e24 */ /* 0x000fe2000f8e00ff */
[----:B------:R-:W-:Y:S04]  /*0280*/  BSSY.RECONVERGENT B0, `(.L_x_4) ;  /* 0x000000c000007945 */ /* 0x000fe80003800200 */
[C---:B------:R-:W-:Y:S02]  /*0290*/  ISETP.NE.OR P2, PT, R0.reuse, 0x1, !P1 ;  /* 0x000000010000780c */ /* 0x040fe40004f45670 */
[----:B------:R-:W-:-:S11]  /*02a0*/  ISETP.NE.OR P0, PT, R0, 0x3, !P1 ;  /* 0x000000030000780c */ /* 0x000fd60004f05670 */
[----:B------:R-:W-:Y:S05]  /*02b0*/  @P2 BRA `(.L_x_5) ;  /* 0x0000000000202947 */ /* 0x000fea0003800000 */
[----:B------:R-:W3:Y:S02]  /*02c0*/  LDCU.64 UR8, c[0x0][0x348] ;  /* 0x00006900ff0877ac */ /* 0x000ee40008000a00 */
[----:B---3--:R-:W-:Y:S02]  /*02d0*/  UIADD3 UR12, UP1, UPT, UR8, 0x80, URZ ;  /* 0x00000080080c7890 */ /* 0x008fe4000ff3e0ff */
[----:B------:R-:W-:Y:S02]  /*02e0*/  UIADD3 UR8, UP0, UPT, UR8, 0x180, URZ ;  /* 0x0000018008087890 */ /* 0x000fe4000ff1e0ff */
[----:B------:R-:W-:Y:S02]  /*02f0*/  UIADD3.X UR13, UPT, UPT, URZ, UR9, URZ, UP1, !UPT ;  /* 0x00000009ff0d7290 */ /* 0x000fe40008ffe4ff */
[----:B------:R-:W-:-:S07]  /*0300*/  UIADD3.X UR9, UPT, UPT, URZ, UR9, URZ, UP0, !UPT ;  /* 0x00000009ff097290 */ /* 0x000fce00087fe4ff */
[----:B------:R3:W-:Y:S02]  /*0310*/  UTMACCTL.PF [UR12] ;  /* 0x000000000c0079b9 */ /* 0x0007e40008040000 */
[----:B------:R3:W-:Y:S02]  /*0320*/  UTMACCTL.PF [UR8] ;  /* 0x00000000080079b9 */ /* 0x0007e40008040000 */
[----:B---3--:R-:W-:Y:S01]  /*0330*/  NOP ;  /* 0x0000000000007918 */ /* 0x008fe20000000000 */
.L_x_5:
[----:B------:R-:W-:Y:S05]  /*0340*/  BSYNC.RECONVERGENT B0 ;  /* 0x0000000000007941 */ /* 0x000fea0003800200 */
.L_x_4:
[----:B------:R-:W-:Y:S04]  /*0350*/  BSSY.RECONVERGENT B0, `(.L_x_6) ;  /* 0x000000a000007945 */ /* 0x000fe80003800200 */
        /* <DEDUP_REMOVED lines=9> */
.L_x_7:
[----:B------:R-:W-:Y:S05]  /*03f0*/  BSYNC.RECONVERGENT B0 ;  /* 0x0000000000007941 */ /* 0x000fea0003800200 */
.L_x_6:
[----:B------:R-:W3:Y:S01]  /*0400*/  LDCU.64 UR8, c[0x0][0x888] ;  /* 0x00011100ff0877ac */ /* 0x000ee20008000a00 */
[----:B------:R-:W-:Y:S02]  /*0410*/  UISETP.EQ.U32.AND UP1, UPT, UR6, URZ, UPT ;  /* 0x000000ff0600728c */ /* 0x000fe4000bf22070 */
[----:B------:R-:W-:Y:S02]  /*0420*/  UPLOP3.LUT UP5, UPT, UPT, UPT, UPT, 0x80, 0x8 ;  /* 0x000000000008789c */ /* 0x000fe40003faf070 */
[----:B---3--:R-:W-:-:S04]  /*0430*/  UISETP.NE.U32.AND UP0, UPT, UR8, URZ, UPT ;  /* 0x000000ff0800728c */ /* 0x008fc8000bf05070 */
[----:B------:R-:W-:-:S04]  /*0440*/  UISETP.NE.AND.EX UP0, UPT, UR9, URZ, UPT, UP0 ;  /* 0x000000ff0900728c */ /* 0x000fc8000bf05300 */
[----:B------:R-:W-:-:S04]  /*0450*/  UISETP.EQ.OR.EX UP2, UPT, UR7, URZ, !UP0, UP1 ;  /* 0x000000ff0700728c */ /* 0x000fc8000c742710 */
[----:B------:R-:W-:-:S05]  /*0460*/  UP2UR UR53, UPR, URZ, 0x4 ;  /* 0x00000004ff357883 */ /* 0x000fca0008000000 */
[----:B------:R-:W-:Y:S07]  /*0470*/  BRA.U !UP2, `(.L_x_8) ;  /* 0x000000010a207547 */ /* 0x000fee000b800000 */
[----:B------:R-:W-:Y:S01]  /*0480*/  UISETP.NE.U32.AND UP2, UPT, UR6, URZ, UPT ;  /* 0x000000ff0600728c */ /* 0x000fe2000bf45070 */
[----:B-----5:R-:W-:Y:S01]  /*0490*/  FSETP.NEU.AND P0, PT, R49, RZ, PT ;  /* 0x000000ff3100720b */ /* 0x020fe20003f0d000 */
[----:B------:R-:W-:Y:S02]  /*04a0*/  USEL UR6, URZ, 0xffffffff, UP0 ;  /* 0xffffffffff067887 */ /* 0x000fe40008000000 */
[----:B------:R-:W-:-:S10]  /*04b0*/  UISETP.NE.AND.EX UP2, UPT, UR7, URZ, UPT, UP2 ;  /* 0x000000ff0700728c */ /* 0x000fd4000bf45320 */
[----:B------:R-:W-:Y:S01]  /*04c0*/  VOTEU.ANY UP1, P0 ;  /* 0x0000000000ff7886 */ /* 0x000fe20000020100 */
[----:B------:R-:W-:-:S04]  /*04d0*/  @!UP2 USEL UR6, URZ, 0xffffffff, UP1 ;  /* 0xffffffffff06a887 */ /* 0x000fc80008800000 */
[----:B------:R-:W-:-:S04]  /*04e0*/  ULOP3.LUT UR6, UR6, 0x1, URZ, 0xc0, !UPT ;  /* 0x0000000106067892 */ /* 0x000fc8000f8ec0ff */
[----:B------:R-:W-:-:S11]  /*04f0*/  UISETP.NE.U32.AND UP5, UPT, UR6, 0x1, UPT ;  /* 0x000000010600788c */ /* 0x000fd6000bfa5070 */
.L_x_8:
[----:B------:R-:W3:Y:S01]  /*0500*/  SHFL.IDX PT, R0, R96, RZ, 0x1f ;  /* 0x00001fff60007589 */ /* 0x000ee200000e0000 */
[----:B------:R-:W-:-:S04]  /*0510*/  UISETP.NE.AND UP1, UPT, UR10, 0x2, UPT ;  /* 0x000000020a00788c */ /* 0x000fc8000bf25270 */
[----:B------:R-:W-:Y:S02]  /*0520*/  UISETP.EQ.AND UP2, UPT, UR5, URZ, !UP1 ;  /* 0x000000ff0500728c */ /* 0x000fe4000cf42270 */
[----:B------:R-:W-:-:S04]  /*0530*/  USEL UR7, URZ, 0x1, UP1 ;  /* 0x00000001ff077887 */ /* 0x000fc80008800000 */
[----:B------:R-:W-:Y:S02]  /*0540*/  PLOP3.LUT P5, PT, P1, PT, UP2, 0x80, 0x8 ;  /* 0x000000000008781c */ /* 0x000fe40000faf028 */
[----:B---3--:R-:W-:-:S13]  /*0550*/  ISETP.NE.AND P0, PT, R0, RZ, PT ;  /* 0x000000ff0000720c */ /* 0x008fda0003f05270 */
[----:B------:R-:W-:Y:S05]  /*0560*/  @P0 BRA `(.L_x_9) ;  /* 0x00000000004c0947 */ /* 0x000fea0003800000 */
[----:B------:R-:W-:Y:S01]  /*0570*/  UMOV UR8, 0x400 ;  /* 0x0000040000087882 */ /* 0x000fe20000000000 */
[----:B------:R-:W-:Y:S01]  /*0580*/  UMOV UR6, 0x1 ;  /* 0x0000000100067882 */ /* 0x000fe20000000000 */
[----:B------:R-:W-:Y:S02]  /*0590*/  ULEA UR8, UR37, UR8, 0x18 ;  /* 0x0000000825087291 */ /* 0x000fe4000f8ec0ff */
[----:B------:R-:W-:-:S04]  /*05a0*/  UIADD3 UR12, UPT, UPT, -UR6, 0x100000, URZ ;  /* 0x00100000060c7890 */ /* 0x000fc8000fffe1ff */
[----:B------:R-:W-:Y:S02]  /*05b0*/  USHF.L.U32 UR13, UR12, 0xb, URZ ;  /* 0x0000000b0c0d7899 */ /* 0x000fe400080006ff */
[----:B------:R-:W-:Y:S01]  /*05c0*/  USHF.L.U32 UR12, UR12, 0x1, URZ ;  /* 0x000000010c0c7899 */ /* 0x000fe200080006ff */
[----:B------:R-:W-:Y:S01]  /*05d0*/  ELECT P0, URZ, PT ;  /* 0x0000000000ff782f */ /* 0x000fe20003800000 */
[----:B------:R-:W3:Y:S10]  /*05e0*/  FENCE.VIEW.ASYNC.S ;  /* 0x00000000000073c6 */ /* 0x000ef40000000000 */
[----:B---3--:R3:W4:Y:S01]  /*05f0*/  SYNCS.EXCH.64 URZ, [UR8], UR12 ;  /* 0x0000000c08ff75b2 */ /* 0x0087220008000100 */
[----:B------:R3:W1:Y:S01]  /*0600*/  SYNCS.EXCH.64 URZ, [UR8+0x28], UR12 ;  /* 0x0000280c08ff75b2 */ /* 0x0006620008000100 */
        /* <DEDUP_REMOVED lines=8> */
[----:B------:R-:W-:Y:S01]  /*0690*/  NOP ;  /* 0x0000000000007918 */ /* 0x000fe20000000000 */
.L_x_9:
[----:B------:R-:W2:Y:S01]  /*06a0*/  SHFL.IDX PT, R0, R96, RZ, 0x1f ;  /* 0x00001fff60007589 */ /* 0x000ea200000e0000 */
[----:B------:R-:W-:Y:S01]  /*06b0*/  NOP ;  /* 0x0000000000007918 */ /* 0x000fe20000000000 */
[----:B--2---:R-:W-:-:S13]  /*06c0*/  ISETP.NE.AND P0, PT, R0, 0x1, PT ;  /* 0x000000010000780c */ /* 0x004fda0003f05270 */
[----:B------:R-:W-:Y:S05]  /*06d0*/  @P0 BRA `(.L_x_10) ;  /* 0x00000000004c0947 */ /* 0x000fea0003800000 */
[----:B------:R-:W-:Y:S01]  /*06e0*/  UMOV UR9, 0x400 ;  /* 0x0000040000097882 */ /* 0x000fe20000000000 */
[----:B---3--:R-:W-:Y:S01]  /*06f0*/  UMOV UR8, 0x20 ;  /* 0x0000002000087882 */ /* 0x008fe20000000000 */
[----:B------:R-:W-:Y:S01]  /*0700*/  UMOV UR6, 0x80 ;  /* 0x0000008000067882 */ /* 0x000fe20000000000 */
[----:B------:R-:W-:Y:S02]  /*0710*/  ULEA UR9, UR37, UR9, 0x18 ;  /* 0x0000000925097291 */ /* 0x000fe4000f8ec0ff */
[----:B------:R-:W-:-:S04]  /*0720*/  UIADD3 UR12, UPT, UPT, -UR8, 0x100000, URZ ;  /* 0x00100000080c7890 */ /* 0x000fc8000fffe1ff */
[----:B------:R-:W-:Y:S02]  /*0730*/  USHF.L.U32 UR13, UR12, 0xb, URZ ;  /* 0x0000000b0c0d7899 */ /* 0x000fe400080006ff */
[----:B------:R-:W-:Y:S02]  /*0740*/  USHF.L.U32 UR12, UR12, 0x1, URZ ;  /* 0x000000010c0c7899 */ /* 0x000fe400080006ff */
[----:B------:R-:W-:-:S04]  /*0750*/  UIADD3 UR14, UPT, UPT, -UR6, 0x100000, URZ ;  /* 0x00100000060e7890 */ /* 0x000fc8000fffe1ff */
[----:B------:R-:W-:Y:S02]  /*0760*/  USHF.L.U32 UR15, UR14, 0xb, URZ ;  /* 0x0000000b0e0f7899 */ /* 0x000fe400080006ff */
[----:B------:R-:W-:Y:S01]  /*0770*/  USHF.L.U32 UR14, UR14, 0x1, URZ ;  /* 0x000000010e0e7899 */ /* 0x000fe200080006ff */
[----:B------:R-:W-:Y:S01]  /*0780*/  ELECT P0, URZ, PT ;  /* 0x0000000000ff782f */ /* 0x000fe20003800000 */
[----:B------:R-:W2:Y:S02]  /*0790*/  FENCE.VIEW.ASYNC.S ;  /* 0x00000000000073c6 */ /* 0x000ea40000000000 */
[----:B--2---:R2:W3:Y:S08]  /*07a0*/  SYNCS.EXCH.64 URZ, [UR9+0x50], UR12 ;  /* 0x0000500c09ff75b2 */ /* 0x0044f00008000100 */
[----:B------:R2:W1:Y:S01]  /*07b0*/  SYNCS.EXCH.64 URZ, [UR9+0x68], UR14 ;  /* 0x0000680e09ff75b2 */ /* 0x0004620008000100 */
[----:B------:R2:W1:Y:S01]  /*07c0*/  SYNCS.EXCH.64 URZ, [UR9+0x58], UR12 ;  /* 0x0000580c09ff75b2 */ /* 0x0004620008000100 */
[----:B------:R2:W1:Y:S01]  /*07d0*/  SYNCS.EXCH.64 URZ, [UR9+0x70], UR14 ;  /* 0x0000700e09ff75b2 */ /* 0x0004620008000100 */
[----:B------:R2:W1:Y:S01]  /*07e0*/  SYNCS.EXCH.64 URZ, [UR9+0x60], UR12 ;  /* 0x0000600c09ff75b2 */ /* 0x0004620008000100 */
[----:B------:R2:W1:Y:S01]  /*07f0*/  SYNCS.EXCH.64 URZ, [UR9+0x78], UR14 ;  /* 0x0000780e09ff75b2 */ /* 0x0004620008000100 */
[----:B------:R-:W-:Y:S01]  /*0800*/  NOP ;  /* 0x0000000000007918 */ /* 0x000fe20000000000 */
.L_x_10:
[----:B------:R-:W4:Y:S01]  /*0810*/  SHFL.IDX PT, R0, R96, RZ, 0x1f ;  /* 0x00001fff60007589 */ /* 0x000f2200000e0000 */
[----:B------:R-:W-:Y:S01]  /*0820*/  NOP ;  /* 0x0000000000007918 */ /* 0x000fe20000000000 */
[----:B----4-:R-:W-:-:S13]  /*0830*/  ISETP.NE.AND P0, PT, R0, 0x3, PT ;  /* 0x000000030000780c */ /* 0x010fda0003f05270 */
[----:B------:R-:W-:Y:S05]  /*0840*/  @P0 BRA `(.L_x_11) ;  /* 0x00000000002c0947 */ /* 0x000fea0003800000 */
[----:B---3--:R-:W-:Y:S01]  /*0850*/  UMOV UR8, 0x400 ;  /* 0x0000040000087882 */ /* 0x008fe20000000000 */
[----:B------:R-:W-:Y:S01]  /*0860*/  UMOV UR6, 0x20 ;  /* 0x0000002000067882 */ /* 0x000fe20000000000 */
[----:B------:R-:W-:Y:S02]  /*0870*/  ULEA UR8, UR37, UR8, 0x18 ;  /* 0x0000000825087291 */ /* 0x000fe4000f8ec0ff */
[----:B--2---:R-:W-:-:S04]  /*0880*/  UIADD3 UR12, UPT, UPT, -UR6, 0x100000, URZ ;  /* 0x00100000060c7890 */ /* 0x004fc8000fffe1ff */
[----:B------:R-:W-:Y:S02]  /*0890*/  USHF.L.U32 UR13, UR12, 0xb, URZ ;  /* 0x0000000b0c0d7899 */ /* 0x000fe400080006ff */
[----:B------:R-:W-:Y:S01]  /*08a0*/  USHF.L.U32 UR12, UR12, 0x1, URZ ;  /* 0x000000010c0c7899 */ /* 0x000fe200080006ff */
[----:B------:R-:W-:Y:S01]  /*08b0*/  ELECT P0, URZ, PT ;  /* 0x0000000000ff782f */ /* 0x000fe20003800000 */
[----:B------:R-:W2:Y:S10]  /*08c0*/  FENCE.VIEW.ASYNC.S ;  /* 0x00000000000073c6 */ /* 0x000eb40000000000 */
[----:B--2---:R4:W2:Y:S01]  /*08d0*/  SYNCS.EXCH.64 URZ, [UR8+0x80], UR12 ;  /* 0x0000800c08ff75b2 */ /* 0x0048a20008000100 */
[----:B------:R4:W3:Y:S02]  /*08e0*/  SYNCS.EXCH.64 URZ, [UR8+0x88], UR12 ;  /* 0x0000880c08ff75b2 */ /* 0x0008e40008000100 */
[----:B----4-:R-:W-:Y:S01]  /*08f0*/  NOP ;  /* 0x0000000000007918 */ /* 0x010fe20000000000 */
.L_x_11:
[----:B------:R-:W4:Y:S01]  /*0900*/  SHFL.IDX PT, R0, R96, RZ, 0x1f ;  /* 0x00001fff60007589 */ /* 0x000f2200000e0000 */
[----:B------:R-:W-:Y:S01]  /*0910*/  NOP ;  /* 0x0000000000007918 */ /* 0x000fe20000000000 */
[----:B----4-:R-:W-:-:S13]  /*0920*/  ISETP.NE.AND P0, PT, R0, 0x4, PT ;  /* 0x000000040000780c */ /* 0x010fda0003f05270 */
[----:B------:R-:W-:Y:S05]  /*0930*/  @P0 BRA `(.L_x_12) ;  /* 0x0000000000480947 */ /* 0x000fea0003800000 */
[----:B--2---:R-:W-:Y:S01]  /*0940*/  UMOV UR9, 0x1e0 ;  /* 0x000001e000097882 */ /* 0x004fe20000000000 */
[----:B---3--:R-:W-:Y:S01]  /*0950*/  UMOV UR8, 0x400 ;  /* 0x0000040000087882 */ /* 0x008fe20000000000 */
[----:B------:R-:W-:Y:S01]  /*0960*/  USEL UR9, UR9, 0x1a0, UP5 ;  /* 0x000001a009097887 */ /* 0x000fe2000a800000 */
        /* <DEDUP_REMOVED lines=10> */
[----:B--2---:R4:W2:Y:S08]  /*0a10*/  SYNCS.EXCH.64 URZ, [UR8+0x90], UR12 ;  /* 0x0000900c08ff75b2 */ /* 0x0048b00008000100 */
[----:B------:R4:W3:Y:S01]  /*0a20*/  SYNCS.EXCH.64 URZ, [UR8+0xa0], UR14 ;  /* 0x0000a00e08ff75b2 */ /* 0x0008e20008000100 */
[----:B------:R4:W1:Y:S01]  /*0a30*/  SYNCS.EXCH.64 URZ, [UR8+0x98], UR12 ;  /* 0x0000980c08ff75b2 */ /* 0x0008620008000100 */
[----:B------:R4:W1:Y:S02]  /*0a40*/  SYNCS.EXCH.64 URZ, [UR8+0xa8], UR14 ;  /* 0x0000a80e08ff75b2 */ /* 0x0008640008000100 */
[----:B----4-:R-:W-:Y:S01]  /*0a50*/  NOP ;  /* 0x0000000000007918 */ /* 0x010fe20000000000 */
.L_x_12:
[----:B------:R-:W4:Y:S01]  /*0a60*/  SHFL.IDX PT, R0, R96, RZ, 0x1f ;  /* 0x00001fff60007589 */ /* 0x000f2200000e0000 */
[----:B------:R-:W-:Y:S01]  /*0a70*/  NOP ;  /* 0x0000000000007918 */ /* 0x000fe20000000000 */
[----:B----4-:R-:W-:-:S13]  /*0a80*/  ISETP.NE.AND P0, PT, R0, 0x5, PT ;  /* 0x000000050000780c */ /* 0x010fda0003f05270 */
[----:B------:R-:W-:Y:S05]  /*0a90*/  @P0 BRA `(.L_x_13) ;  /* 0x0000000000540947 */ /* 0x000fea0003800000 */
[----:B--2---:R-:W-:Y:S01]  /*0aa0*/  UMOV UR9, 0x400 ;  /* 0x0000040000097882 */ /* 0x004fe20000000000 */
        /* <DEDUP_REMOVED lines=14> */
[----:B------:R4:W1:Y:S01]  /*0b90*/  SYNCS.EXCH.64 URZ, [UR9+0xd8], UR14 ;  /* 0x0000d80e09ff75b2 */ /* 0x0008620008000100 */
[----:B------:R4:W1:Y:S01]  /*0ba0*/  SYNCS.EXCH.64 URZ, [UR9+0xc0], UR12 ;  /* 0x0000c00c09ff75b2 */ /* 0x0008620008000100 */
[----:B------:R4:W1:Y:S01]  /*0bb0*/  SYNCS.EXCH.64 URZ, [UR9+0xe0], UR14 ;  /* 0x0000e00e09ff75b2 */ /* 0x0008620008000100 */
[----:B------:R4:W1:Y:S01]  /*0bc0*/  SYNCS.EXCH.64 URZ, [UR9+0xc8], UR12 ;  /* 0x0000c80c09ff75b2 */ /* 0x0008620008000100 */
[----:B------:R4:W1:Y:S02]  /*0bd0*/  SYNCS.EXCH.64 URZ, [UR9+0xe8], UR14 ;  /* 0x0000e80e09ff75b2 */ /* 0x0008640008000100 */
[----:B----4-:R-:W-:Y:S01]  /*0be0*/  NOP ;  /* 0x0000000000007918 */ /* 0x010fe20000000000 */
.L_x_13:
[----:B------:R-:W4:Y:S01]  /*0bf0*/  SHFL.IDX PT, R0, R96, RZ, 0x1f ;  /* 0x00001fff60007589 */ /* 0x000f2200000e0000 */
[----:B------:R-:W-:Y:S01]  /*0c00*/  ISETP.NE.OR P1, PT, RZ, UR10, !P1 ;  /* 0x0000000aff007c0c */ /* 0x000fe2000cf25670 */
        /* <DEDUP_REMOVED lines=12> */
[----:B------:R4:W3:Y:S01]  /*0cd0*/  SYNCS.EXCH.64 URZ, [UR8+0x100], UR12 ;  /* 0x0001000c08ff75b2 */ /* 0x0008e20008000100 */
[----:B------:R4:W1:Y:S01]  /*0ce0*/  SYNCS.EXCH.64 URZ, [UR8+0xf8], UR12 ;  /* 0x0000f80c08ff75b2 */ /* 0x0008620008000100 */
[----:B------:R4:W1:Y:S02]  /*0cf0*/  SYNCS.EXCH.64 URZ, [UR8+0x108], UR12 ;  /* 0x0001080c08ff75b2 */ /* 0x0008640008000100 */
[----:B----4-:R-:W-:Y:S01]  /*0d00*/  NOP ;  /* 0x0000000000007918 */ /* 0x010fe20000000000 */
.L_x_14:
[----:B------:R-:W-:Y:S01]  /*0d10*/  VOTEU.ALL UP1, P1 ;  /* 0x0000000000ff7886 */ /* 0x000fe20000820000 */
[----:B---3--:R-:W3:Y:S01]  /*0d20*/  LDCU UR8, c[0x0][0x36c] ;  /* 0x00006d80ff0877ac */ /* 0x008ee20008000800 */
[----:B------:R-:W-:Y:S01]  /*0d30*/  NOP ;  /* 0x0000000000007918 */ /* 0x000fe20000000000 */
[----:B------:R-:W-:Y:S01]  /*0d40*/  LOP3.LUT R10, R97, 0x1f, RZ, 0xc0, !PT ;  /* 0x0000001f610a7812 */ /* 0x000fe200078ec0ff */
[----:B--2---:R-:W-:Y:S01]  /*0d50*/  UMOV UR12, 0x20 ;  /* 0x00000020000c7882 */ /* 0x004fe20000000000 */
[----:B------:R-:W-:Y:S01]  /*0d60*/  @!UP1 UMOV UR6, 0x400 ;  /* 0x0000040000069882 */ /* 0x000fe20000000000 */
[----:B------:R-:W-:-:S04]  /*0d70*/  @!UP1 UIADD3 UR12, UPT, UPT, -UR12, 0x100000, URZ ;  /* 0x001000000c0c9890 */ /* 0x000fc8000fffe1ff */
[----:B------:R-:W-:Y:S02]  /*0d80*/  @!UP1 USHF.L.U32 UR13, UR12, 0xb, URZ ;  /* 0x0000000b0c0d9899 */ /* 0x000fe400080006ff */
[----:B------:R-:W-:Y:S02]  /*0d90*/  @!UP1 USHF.L.U32 UR12, UR12, 0x1, URZ ;  /* 0x000000010c0c9899 */ /* 0x000fe400080006ff */
[----:B------:R-:W-:Y:S01]  /*0da0*/  @!UP1 ULEA UR6, UR37, UR6, 0x18 ;  /* 0x0000000625069291 */ /* 0x000fe2000f8ec0ff */
[----:B------:R-:W-:Y:S01]  /*0db0*/  VOTEU.ALL UP1, P1 ;  /* 0x0000000000ff7886 */ /* 0x000fe20000820000 */
[----:B------:R-:W-:Y:S01]  /*0dc0*/  UISETP.NE.AND UP4, UPT, UR10, URZ, UPT ;  /* 0x000000ff0a00728c */ /* 0x000fe2000bf85270 */
[----:B------:R-:W2:Y:S09]  /*0dd0*/  FENCE.VIEW.ASYNC.S ;  /* 0x00000000000073c6 */ /* 0x000eb20000000000 */
[----:B--2---:R2:W4:Y:S01]  /*0de0*/  @!UP1 SYNCS.EXCH.64 URZ, [UR6+0x110], UR12 ;  /* 0x0001100c06ff95b2 */ /* 0x0045220008000100 */
[----:B---3--:R-:W-:-:S09]  /*0df0*/  UISETP.EQ.U32.AND UP1, UPT, UR8, 0x1, UPT ;  /* 0x000000010800788c */ /* 0x008fd2000bf22070 */
[----:B------:R-:W-:Y:S05]  /*0e00*/  BRA.U !UP1, `(.L_x_15) ;  /* 0x0000000109087547 */ /* 0x000fea000b800000 */
[----:B-1--4-:R-:W-:Y:S01]  /*0e10*/  UCGABAR_ARV ;  /* 0x00000000000079c7 */ /* 0x012fe20008000000 */
[----:B------:R-:W-:Y:S05]  /*0e20*/  BRA `(.L_x_16) ;  /* 0x0000000000047947 */ /* 0x000fea0003800000 */
.L_x_15:
[----:B-1--4-:R-:W-:Y:S01]  /*0e30*/  NOP ;  /* 0x0000000000007918 */ /* 0x012fe20000000000 */
.L_x_16:
[----:B------:R-:W1:Y:S01]  /*0e40*/  S2R R15, SR_CTAID.Y ;  /* 0x00000000000f7919 */ /* 0x000e620000002600 */
[----:B------:R-:W-:-:S05]  /*0e50*/  CS2R.32 R91, SR_CgaSize ;  /* 0x00000000005b7805 */ /* 0x000fca0000008a00 */
[----:B------:R-:W-:-:S05]  /*0e60*/  IMAD R91, R91, -0xa0, RZ ;  /* 0xffffff605b5b7824 */ /* 0x000fca00078e02ff */
[----:B--2---:R-:W-:-:S14]  /*0e70*/  R2UR UR6, R91 ;  /* 0x000000005b0672ca */ /* 0x004fdc00000e0000 */
[----:B------:R-:W2:Y:S01]  /*0e80*/  LDCU UR6, c[0x0][UR6+0x2b4] ;  /* 0x00005680060677ac */ /* 0x000ea20008000800 */
[----:B------:R-:W-:-:S05]  /*0e90*/  CS2R.32 R0, SR_CgaSize ;  /* 0x0000000000007805 */ /* 0x000fca0000008a00 */
[----:B------:R-:W-:-:S06]  /*0ea0*/  IMAD R0, R0, -0xa0, RZ ;  /* 0xffffff6000007824 */ /* 0x000fcc00078e02ff */
[----:B------:R-:W3:Y:S01]  /*0eb0*/  LDC R0, c[0x0][R0+0x2a4] ;  /* 0x0000a90000007b82 */ /* 0x000ee20000000800 */
[----:B------:R-:W-:Y:S01]  /*0ec0*/  PRMT R8, RZ, 0x7610, R8 ;  /* 0x00007610ff087816 */ /* 0x000fe20000000008 */
[----:B------:R-:W4:Y:S01]  /*0ed0*/  S2R R9, SR_CTAID.X ;  /* 0x0000000000097919 */ /* 0x000f220000002500 */
[----:B------:R-:W-:-:S05]  /*0ee0*/  CS2R.32 R91, SR_CgaSize ;  /* 0x00000000005b7805 */ /* 0x000fca0000008a00 */
[----:B------:R-:W-:-:S05]  /*0ef0*/  IMAD R91, R91, -0xa0, RZ ;  /* 0xffffff605b5b7824 */ /* 0x000fca00078e02ff */
[----:B------:R-:W-:-:S14]  /*0f00*/  R2UR UR8, R91 ;  /* 0x000000005b0872ca */ /* 0x000fdc00000e0000 */
[----:B------:R-:W3:Y:S01]  /*0f10*/  LDCU UR8, c[0x0][UR8+0x2b0] ;  /* 0x00005600080877ac */ /* 0x000ee20008000800 */
[----:B------:R-:W-:Y:S01]  /*0f20*/  UISETP.NE.AND UP2, UPT, UR10, 0x2, UPT ;  /* 0x000000020a00788c */ /* 0x000fe2000bf45270 */
[----:B------:R-:W2:Y:S01]  /*0f30*/  LDC R11, c[0x0][0xb24] ;  /* 0x0002c900ff0b7b82 */ /* 0x000ea20000000800 */
[----:B------:R-:W-:-:S05]  /*0f40*/  CS2R.32 R2, SR_CgaSize ;  /* 0x0000000000027805 */ /* 0x000fca0000008a00 */
[----:B------:R-:W-:-:S06]  /*0f50*/  IMAD R2, R2, -0xa0, RZ ;  /* 0xffffff6002027824 */ /* 0x000fcc00078e02ff */
[----:B------:R-:W3:Y:S08]  /*0f60*/  LDC R2, c[0x0][R2+0x2a0] ;  /* 0x0000a80002027b82 */ /* 0x000ef00000000800 */
[----:B------:R-:W3:Y:S01]  /*0f70*/  LDC R40, c[0x0][0xb24] ;  /* 0x0002c900ff287b82 */ /* 0x000ee20000000800 */
[----:B-1----:R-:W-:-:S07]  /*0f80*/  I2FP.F32.U32 R90, R15 ;  /* 0x0000000f005a7245 */ /* 0x002fce0000201000 */
[----:B------:R-:W1:Y:S01]  /*0f90*/  S2UR UR36, SR_CTAID.Z ;  /* 0x00000000002479c3 */ /* 0x000e620000002700 */
[----:B--2---:R-:W-:Y:S01]  /*0fa0*/  ISETP.GE.AND P0, PT, R11, 0x1, PT ;  /* 0x000000010b00780c */ /* 0x004fe20003f06270 */
[----:B----4-:R-:W-:Y:S01]  /*0fb0*/  IMAD.MOV.U32 R14, RZ, RZ, R9 ;  /* 0x000000ffff0e7224 */ /* 0x010fe200078e0009 */
[----:B------:R-:W-:Y:S01]  /*0fc0*/  I2FP.F32.U32 R91, R9 ;  /* 0x00000009005b7245 */ /* 0x000fe20000201000 */
[----:B------:R-:W-:Y:S01]  /*0fd0*/  FMUL R90, R90, UR6 ;  /* 0x000000065a5a7c20 */ /* 0x000fe20008400000 */
[----:B------:R-:W2:Y:S03]  /*0fe0*/  LDCU UR6, c[0x0][0xb30] ;  /* 0x00016600ff0677ac */ /* 0x000ea60008000800 */
[----:B---3--:R-:W-:Y:S02]  /*0ff0*/  FMUL R91, R91, UR8 ;  /* 0x000000085b5b7c20 */ /* 0x008fe40008400000 */
[----:B------:R-:W3:Y:S08]  /*1000*/  F2I.U32.TRUNC.NTZ R90, R90 ;  /* 0x0000005a005a7305 */ /* 0x000ef0000020f000 */
[----:B------:R-:W4:Y:S01]  /*1010*/  F2I.U32.TRUNC.NTZ R91, R91 ;  /* 0x0000005b005b7305 */ /* 0x000f22000020f000 */
[----:B--2---:R-:W-:Y:S01]  /*1020*/  UISETP.NE.AND UP3, UPT, UR6, 0x1, UPT ;  /* 0x000000010600788c */ /* 0x004fe2000bf65270 */
[----:B---3--:R-:W-:-:S05]  /*1030*/  IADD3 R90, PT, PT, -R90, RZ, RZ ;  /* 0x000000ff5a5a7210 */ /* 0x008fca0007ffe1ff */
[----:B------:R-:W-:Y:S01]  /*1040*/  IMAD R90, R0, R90, R15 ;  /* 0x0000005a005a7224 */ /* 0x000fe200078e020f */
[----:B------:R-:W-:Y:S01]  /*1050*/  PRMT R0, RZ, 0x7610, R0 ;  /* 0x00007610ff007816 */ /* 0x000fe20000000000 */
[----:B----4-:R-:W-:-:S04]  /*1060*/  IMAD.MOV R91, RZ, RZ, -R91 ;  /* 0x000000ffff5b7224 */ /* 0x010fc800078e0a5b */
[----:B------:R-:W-:Y:S01]  /*1070*/  IMAD R91, R2, R91, R9 ;  /* 0x0000005b025b7224 */ /* 0x000fe200078e0209 */
[----:B-1----:R-:W-:Y:S06]  /*1080*/  BRA.U UP4, `(.L_x_17) ;  /* 0x0000000104247547 */ /* 0x002fec000b800000 */
[----:B------:R-:W-:Y:S01]  /*1090*/  ISETP.NE.AND P1, PT, R90, RZ, PT ;  /* 0x000000ff5a00720c */ /* 0x000fe20003f25270 */
[----:B------:R-:W-:Y:S01]  /*10a0*/  IMAD.MOV.U32 R0, RZ, RZ, 0x3 ;  /* 0x00000003ff007424 */ /* 0x000fe200078e00ff */
[C---:B------:R-:W-:Y:S02]  /*10b0*/  LOP3.LUT R2, R91.reuse, 0xfffffffe, RZ, 0xc0, !PT ;  /* 0xfffffffe5b027812 */ /* 0x040fe400078ec0ff */
[----:B------:R-:W-:Y:S02]  /*10c0*/  ISETP.LT.U32.OR P1, PT, R91, 0x2, !P1 ;  /* 0x000000025b00780c */ /* 0x000fe40004f21470 */
[----:B------:R-:W-:Y:S02]  /*10d0*/  SHF.L.U32 R0, R0, R2, RZ ;  /* 0x0000000200007219 */ /* 0x000fe400000006ff */
[----:B------:R-:W-:Y:S02]  /*10e0*/  SEL R4, RZ, 0x1, !P1 ;  /* 0x00000001ff047807 */ /* 0x000fe40004800000 */
[----:B------:R-:W-:-:S05]  /*10f0*/  SEL R3, RZ, 0x2, !P1 ;  /* 0x00000002ff037807 */ /* 0x000fca0004800000 */
[----:B------:R-:W-:-:S05]  /*1100*/  IMAD.IADD R3, R4, 0x1, R3 ;  /* 0x0000000104037824 */ /* 0x000fca00078e0203 */
[----:B------:R-:W-:Y:S02]  /*1110*/  PRMT R8, R3, 0x7610, R8 ;  /* 0x0000761003087816 */ /* 0x000fe40000000008 */
.L_x_17:
[----:B------:R-:W-:Y:S05]  /*1120*/  @!P0 BRA `(.L_x_18) ;  /* 0x0000000000b88947 */ /* 0x000fea0003800000 */
[----:B------:R-:W1:Y:S01]  /*1130*/  LDC.64 R4, c[0x0][0xb18] ;  /* 0x0002c600ff047b82 */ /* 0x000e620000000a00 */
[----:B------:R-:W-:-:S07]  /*1140*/  ISETP.NE.AND P0, PT, R11, 0x1, PT ;  /* 0x000000010b00780c */ /* 0x000fce0003f05270 */
[----:B------:R-:W2:Y:S08]  /*1150*/  LDC R14, c[0x0][0xb0c] ;  /* 0x0002c300ff0e7b82 */ /* 0x000eb00000000800 */
[----:B------:R-:W3:Y:S08]  /*1160*/  LDC R16, c[0x0][0x370] ;  /* 0x0000dc00ff107b82 */ /* 0x000ef00000000800 */
[----:B------:R-:W4:Y:S01]  /*1170*/  LDC R13, c[0x0][0x374] ;  /* 0x0000dd00ff0d7b82 */ /* 0x000f220000000800 */
[----:B-1----:R-:W-:-:S07]  /*1180*/  ISETP.NE.AND P1, PT, R4, 0x1, PT ;  /* 0x000000010400780c */ /* 0x002fce0003f25270 */
[----:B------:R-:W3:Y:S01]  /*1190*/  LDC.64 R6, c[0x0][0xb10] ;  /* 0x0002c400ff067b82 */ /* 0x000ee20000000a00 */
[----:B--2---:R-:W-:-:S07]  /*11a0*/  ISETP.NE.AND P2, PT, R14, 0x1, PT ;  /* 0x000000010e00780c */ /* 0x004fce0003f45270 */
[----:B------:R-:W1:Y:S08]  /*11b0*/  LDC R12, c[0x0][0xb20] ;  /* 0x0002c800ff0c7b82 */ /* 0x000e700000000800 */
[----:B------:R-:W2:Y:S01]  /*11c0*/  LDC.64 R2, c[0x0][0xb28] ;  /* 0x0002ca00ff027b82 */ /* 0x000ea20000000a00 */
[----:B----4-:R-:W-:-:S04]  /*11d0*/  IMAD.HI.U32 R17, R13, R5, RZ ;  /* 0x000000050d117227 */ /* 0x010fc800078e00ff */
[----:B------:R-:W-:-:S04]  /*11e0*/  IMAD.HI.U32 R5, R15, R5, RZ ;  /* 0x000000050f057227 */ /* 0x000fc800078e00ff */
[----:B---3--:R-:W-:-:S05]  /*11f0*/  IMAD.HI.U32 R18, R16, R6, RZ ;  /* 0x0000000610127227 */ /* 0x008fca00078e00ff */
[-C--:B------:R-:W-:Y:S01]  /*1200*/  @P2 SHF.R.U32.HI R16, RZ, R7.reuse, R18 ;  /* 0x00000007ff102219 */ /* 0x080fe20000011612 */
[----:B------:R-:W-:Y:S01]  /*1210*/  IMAD.HI.U32 R18, R9, R6, RZ ;  /* 0x0000000609127227 */ /* 0x000fe200078e00ff */
[-C--:B-1----:R-:W-:Y:S02]  /*1220*/  @P1 SHF.R.U32.HI R13, RZ, R12.reuse, R17 ;  /* 0x0000000cff0d1219 */ /* 0x082fe40000011611 */
[----:B------:R-:W-:Y:S02]  /*1230*/  SHF.R.U32.HI R5, RZ, R12, R5 ;  /* 0x0000000cff057219 */ /* 0x000fe40000011605 */
[----:B------:R-:W-:Y:S02]  /*1240*/  SHF.R.U32.HI R18, RZ, R7, R18 ;  /* 0x00000007ff127219 */ /* 0x000fe40000011612 */
[----:B------:R-:W-:Y:S01]  /*1250*/  SEL R5, R15, R5, !P1 ;  /* 0x000000050f057207 */ /* 0x000fe20004800000 */
[----:B--2---:R-:W-:Y:S01]  /*1260*/  IMAD.HI.U32 R17, R13, R2, RZ ;  /* 0x000000020d117227 */ /* 0x004fe200078e00ff */
[----:B------:R-:W-:-:S03]  /*1270*/  SEL R18, R9, R18, !P2 ;  /* 0x0000001209127207 */ /* 0x000fc60005000000 */
[----:B------:R-:W-:Y:S01]  /*1280*/  IMAD.HI.U32 R6, R16, R2, RZ ;  /* 0x0000000210067227 */ /* 0x000fe200078e00ff */
[----:B------:R-:W-:-:S04]  /*1290*/  @P0 SHF.R.U32.HI R13, RZ, R3, R17 ;  /* 0x00000003ff0d0219 */ /* 0x000fc80000011611 */
[----:B------:R-:W-:Y:S01]  /*12a0*/  @P0 SHF.R.U32.HI R16, RZ, R3, R6 ;  /* 0x00000003ff100219 */ /* 0x000fe20000011606 */
[----:B------:R-:W-:-:S04]  /*12b0*/  IMAD R13, R13, R11, RZ ;  /* 0x0000000b0d0d7224 */ /* 0x000fc800078e02ff */
[----:B------:R-:W-:Y:S01]  /*12c0*/  IMAD R6, R16, R11, RZ ;  /* 0x0000000b10067224 */ /* 0x000fe200078e02ff */
[----:B------:R-:W-:-:S04]  /*12d0*/  ISETP.GE.AND P1, PT, R5, R13, PT ;  /* 0x0000000d0500720c */ /* 0x000fc80003f26270 */
[----:B------:R-:W-:Y:S01]  /*12e0*/  ISETP.GE.OR P1, PT, R18, R6, P1 ;  /* 0x000000061200720c */ /* 0x000fe20000f26670 */
[----:B------:R-:W-:-:S05]  /*12f0*/  IMAD.HI.U32 R6, R5, R2, RZ ;  /* 0x0000000205067227 */ /* 0x000fca00078e00ff */
[----:B------:R-:W-:-:S04]  /*1300*/  SHF.R.U32.HI R6, RZ, R3, R6 ;  /* 0x00000003ff067219 */ /* 0x000fc80000011606 */
[----:B------:R-:W-:-:S03]  /*1310*/  SEL R6, R5, R6, !P0 ;  /* 0x0000000605067207 */ /* 0x000fc60004000000 */
[----:B------:R-:W-:Y:S01]  /*1320*/  @!P1 IMAD.HI.U32 R7, R18, R2, RZ ;  /* 0x0000000212079227 */ /* 0x000fe200078e00ff */
[----:B------:R-:W-:-:S04]  /*1330*/  IADD3 R2, PT, PT, -R6, RZ, RZ ;  /* 0x000000ff06027210 */ /* 0x000fc80007ffe1ff */
[----:B------:R-:W-:Y:S01]  /*1340*/  @!P1 SHF.R.U32.HI R3, RZ, R3, R7 ;  /* 0x00000003ff039219 */ /* 0x000fe20000011607 */
[----:B------:R-:W-:Y:S01]  /*1350*/  IMAD R2, R11, R2, R5 ;  /* 0x000000020b027224 */ /* 0x000fe200078e0205 */
[----:B------:R-:W-:Y:S02]  /*1360*/  IADD3 R7, PT, PT, -R5, RZ, RZ ;  /* 0x000000ff05077210 */ /* 0x000fe40007ffe1ff */
[----:B------:R-:W-:-:S03]  /*1370*/  @!P1 SEL R3, R18, R3, !P0 ;  /* 0x0000000312039207 */ /* 0x000fc60004000000 */
[----:B------:R-:W-:Y:S02]  /*1380*/  IMAD R7, R4, R7, R15 ;  /* 0x0000000704077224 */ /* 0x000fe400078e020f */
[--C-:B------:R-:W-:Y:S02]  /*1390*/  @!P1 IMAD.IADD R6, R6, 0x1, -R3.reuse ;  /* 0x0000000106069824 */ /* 0x100fe400078e0a03 */
[----:B------:R-:W-:Y:S01]  /*13a0*/  @!P1 IMAD R3, R2, R16, R3 ;  /* 0x0000001002039224 */ /* 0x000fe200078e0203 */
[----:B------:R-:W-:Y:S01]  /*13b0*/  IADD3 R2, PT, PT, -R18, RZ, RZ ;  /* 0x000000ff12027210 */ /* 0x000fe20007ffe1ff */
[----:B------:R-:W-:Y:S02]  /*13c0*/  @!P1 IMAD R5, R6, R11, R18 ;  /* 0x0000000b06059224 */ /* 0x000fe400078e0212 */
[----:B------:R-:W-:Y:S02]  /*13d0*/  @!P1 IMAD.MOV.U32 R18, RZ, RZ, R3 ;  /* 0x000000ffff129224 */ /* 0x000fe400078e0003 */
[----:B------:R-:W-:-:S02]  /*13e0*/  IMAD R2, R14, R2, R9 ;  /* 0x000000020e027224 */ /* 0x000fc400078e0209 */
[----:B------:R-:W-:Y:S02]  /*13f0*/  IMAD R15, R5, R4, R7 ;  /* 0x00000004050f7224 */ /* 0x000fe400078e0207 */
[----:B------:R-:W-:Y:S02]  /*1400*/  IMAD R14, R18, R14, R2 ;  /* 0x0000000e120e7224 */ /* 0x000fe400078e0202 */
.L_x_18:
[----:B------:R-:W-:Y:S05]  /*1410*/  BRA.U UP3, `(.L_x_19) ;  /* 0x0000000103407547 */ /* 0x000fea000b800000 */
[----:B------:R-:W1:Y:S08]  /*1420*/  LDC.64 R4, c[0x0][0xb10] ;  /* 0x0002c400ff047b82 */ /* 0x000e700000000a00 */
[----:B------:R-:W2:Y:S08]  /*1430*/  LDC.64 R2, c[0x0][0xb18] ;  /* 0x0002c600ff027b82 */ /* 0x000eb00000000a00 */
[----:B------:R-:W3:Y:S08]  /*1440*/  LDC R6, c[0x0][0xb20] ;  /* 0x0002c800ff067b82 */ /* 0x000ef00000000800 */
[----:B------:R-:W4:Y:S01]  /*1450*/  LDC R7, c[0x0][0xb0c] ;  /* 0x0002c300ff077b82 */ /* 0x000f220000000800 */
[----:B-1----:R-:W-:-:S05]  /*1460*/  IMAD.HI.U32 R4, R14, R4, RZ ;  /* 0x000000040e047227 */ /* 0x002fca00078e00ff */
[----:B------:R-:W-:Y:S01]  /*1470*/  SHF.R.U32.HI R4, RZ, R5, R4 ;  /* 0x00000005ff047219 */ /* 0x000fe20000011604 */
[----:B--2---:R-:W-:Y:S01]  /*1480*/  IMAD.HI.U32 R3, R15, R3, RZ ;  /* 0x000000030f037227 */ /* 0x004fe200078e00ff */
[----:B------:R-:W-:-:S04]  /*1490*/  ISETP.NE.AND P0, PT, R2, 0x1, PT ;  /* 0x000000010200780c */ /* 0x000fc80003f05270 */
[----:B---3--:R-:W-:-:S04]  /*14a0*/  SHF.R.U32.HI R3, RZ, R6, R3 ;  /* 0x00000006ff037219 */ /* 0x008fc80000011603 */
[----:B------:R-:W-:Y:S02]  /*14b0*/  SEL R3, R15, R3, !P0 ;  /* 0x000000030f037207 */ /* 0x000fe40004000000 */
[----:B----4-:R-:W-:-:S04]  /*14c0*/  ISETP.NE.AND P1, PT, R7, 0x1, PT ;  /* 0x000000010700780c */ /* 0x010fc80003f25270 */
[----:B------:R-:W-:-:S05]  /*14d0*/  SEL R5, R14, R4, !P1 ;  /* 0x000000040e057207 */ /* 0x000fca0004800000 */
[----:B------:R-:W-:Y:S02]  /*14e0*/  IMAD.IADD R4, R3, 0x1, -R5 ;  /* 0x0000000103047824 */ /* 0x000fe400078e0a05 */
[----:B------:R-:W-:Y:S02]  /*14f0*/  IMAD.IADD R3, R5, 0x1, -R3 ;  /* 0x0000000105037824 */ /* 0x000fe400078e0a03 */
[----:B------:R-:W-:Y:S02]  /*1500*/  IMAD R14, R4, R7, R14 ;  /* 0x00000007040e7224 */ /* 0x000fe400078e020e */
[----:B------:R-:W-:Y:S02]  /*1510*/  IMAD R15, R3, R2, R15 ;  /* 0x00000002030f7224 */ /* 0x000fe400078e020f */
.L_x_19:
[----:B------:R-:W-:Y:S05]  /*1520*/  BRA.U !UP1, `(.L_x_20) ;  /* 0x00000001090c7547 */ /* 0x000fea000b800000 */
[----:B------:R-:W-:Y:S01]  /*1530*/  UCGABAR_WAIT ;  /* 0x0000000000007dc7 */ /* 0x000fe20008000000 */
[----:B------:R-:W-:Y:S01]  /*1540*/  CCTL.IVALL ;  /* 0x00000000ff00798f */ /* 0x000fe20002000000 */
[----:B------:R-:W-:Y:S05]  /*1550*/  BRA `(.L_x_21) ;  /* 0x0000000000047947 */ /* 0x000fea0003800000 */
.L_x_20:
[----:B------:R-:W-:Y:S06]  /*1560*/  BAR.SYNC.DEFER_BLOCKING 0x0 ;  /* 0x0000000000007b1d */ /* 0x000fec0000010000 */
.L_x_21:
[----:B------:R-:W-:Y:S05]  /*1570*/  BRA.U UP2, `(.L_x_22) ;  /* 0x0000001102d87547 */ /* 0x000fea000b800000 */
[----:B------:R-:W1:Y:S01]  /*1580*/  LDCU UR15, c[0x0][0x38c] ;  /* 0x00007180ff0f77ac */ /* 0x000e620008000800 */
[----:B------:R-:W2:Y:S01]  /*1590*/  LDC R8, c[0x0][0x370] ;  /* 0x0000dc00ff087b82 */ /* 0x000ea20000000800 */
[C---:B------:R-:W-:Y:S01]  /*15a0*/  IMAD.SHL.U32 R19, R9.reuse, 0x20, RZ ;  /* 0x0000002009137824 */ /* 0x040fe200078e00ff */
[----:B------:R-:W-:Y:S01]  /*15b0*/  PLOP3.LUT P1, PT, PT, PT, UP5, 0x80, 0x8 ;  /* 0x000000000008781c */ /* 0x000fe20003f2f058 */
[----:B------:R-:W-:Y:S01]  /*15c0*/  UISETP.NE.AND UP1, UPT, UR10, URZ, UPT ;  /* 0x000000ff0a00728c */ /* 0x000fe2000bf25270 */
[----:B------:R-:W-:Y:S01]  /*15d0*/  ISETP.NE.AND P4, PT, R10, RZ, P5 ;  /* 0x000000ff0a00720c */ /* 0x000fe20002f85270 */
[----:B------:R-:W-:Y:S01]  /*15e0*/  IMAD.SHL.U32 R18, R9, 0x80, RZ ;  /* 0x0000008009127824 */ /* 0x000fe200078e00ff */
[----:B------:R-:W-:Y:S01]  /*15f0*/  PLOP3.LUT P1, PT, P1, PT, PT, 0x8, 0x80 ;  /* 0x000000000080781c */ /* 0x000fe20000f2e170 */
[----:B------:R-:W-:Y:S01]  /*1600*/  IMAD.MOV.U32 R17, RZ, RZ, 0x1 ;  /* 0x00000001ff117424 */ /* 0x000fe200078e00ff */
[----:B------:R-:W3:Y:S01]  /*1610*/  LDC R0, c[0x0][0x374] ;  /* 0x0000dd00ff007b82 */ /* 0x000ee20000000800 */
[----:B------:R-:W-:Y:S01]  /*1620*/  IMAD.MOV.U32 R16, RZ, RZ, RZ ;  /* 0x000000ffff107224 */ /* 0x000fe200078e00ff */
[----:B------:R-:W-:Y:S01]  /*1630*/  CS2R R12, SRZ ;  /* 0x00000000000c7805 */ /* 0x000fe2000001ff00 */
[----:B------:R-:W-:Y:S01]  /*1640*/  IMAD.MOV.U32 R11, RZ, RZ, 0x1 ;  /* 0x00000001ff0b7424 */ /* 0x000fe200078e00ff */
[----:B------:R-:W-:Y:S01]  /*1650*/  LOP3.LUT R19, R19, 0x20, RZ, 0xc0, !PT ;  /* 0x0000002013137812 */ /* 0x000fe200078ec0ff */
[----:B------:R-:W4:Y:S01]  /*1660*/  LDCU.64 UR24, c[0x0][0x348] ;  /* 0x00006900ff1877ac */ /* 0x000f220008000a00 */
[----:B-1----:R-:W-:-:S02]  /*1670*/  UIADD3 UR4, UPT, UPT, UR15, 0x1f, URZ ;  /* 0x0000001f0f047890 */ /* 0x002fc4000fffe0ff */
[----:B------:R-:W-:Y:S02]  /*1680*/  USEL UR7, UR7, 0x2, UP1 ;  /* 0x0000000207077887 */ /* 0x000fe40008800000 */
[----:B------:R-:W-:Y:S01]  /*1690*/  USHF.R.S32.HI UR22, URZ, 0x1f, UR4 ;  /* 0x0000001fff167899 */ /* 0x000fe20008011404 */
[----:B------:R-:W-:-:S03]  /*16a0*/  UMOV UR13, URZ ;  /* 0x000000ff000d7c82 */ /* 0x000fc60008000000 */
[----:B------:R-:W-:Y:S02]  /*16b0*/  ULEA.HI UR22, UR22, UR4, URZ, 0x5 ;  /* 0x0000000416167291 */ /* 0x000fe4000f8f28ff */
[----:B------:R-:W-:Y:S02]  /*16c0*/  UIADD3 UR4, UPT, UPT, UR15, -0x1, URZ ;  /* 0xffffffff0f047890 */ /* 0x000fe4000fffe0ff */
[----:B------:R-:W-:Y:S02]  /*16d0*/  USHF.R.S32.HI UR22, URZ, 0x5, UR22 ;  /* 0x00000005ff167899 */ /* 0x000fe40008011416 */
[----:B------:R-:W-:Y:S02]  /*16e0*/  UISETP.GE.U32.AND UP2, UPT, UR4, -0x3f, UPT ;  /* 0xffffffc10400788c */ /* 0x000fe4000bf46070 */
[----:B------:R-:W-:Y:S02]  /*16f0*/  UISETP.LT.U32.AND UP0, UPT, UR22, 0x5, UPT ;  /* 0x000000051600788c */ /* 0x000fe4000bf01070 */
[----:B------:R-:W-:-:S02]  /*1700*/  UIADD3 UR15, UPT, UPT, UR15, 0x3e, URZ ;  /* 0x0000003e0f0f7890 */ /* 0x000fc4000fffe0ff */
[----:B------:R-:W-:-:S04]  /*1710*/  USEL UR21, UR22, 0x5, UP0 ;  /* 0x0000000516157887 */ /* 0x000fc80008000000 */
[----:B------:R-:W-:Y:S02]  /*1720*/  UIADD3 UR6, UPT, UPT, UR21, -0x1, URZ ;  /* 0xffffffff15067890 */ /* 0x000fe4000fffe0ff */
[----:B------:R-:W-:Y:S02]  /*1730*/  @UP2 UIADD3 UR6, UPT, UPT, UR21, URZ, URZ ;  /* 0x000000ff15062290 */ /* 0x000fe4000fffe0ff */
[----:B------:R-:W-:Y:S02]  /*1740*/  UIADD3 UR14, UPT, UPT, UR22, -UR21, URZ ;  /* 0x80000015160e7290 */ /* 0x000fe4000fffe0ff */
[----:B------:R-:W-:Y:S02]  /*1750*/  UIADD3 UR5, UPT, UPT, UR6, 0x1, URZ ;  /* 0x0000000106057890 */ /* 0x000fe4000fffe0ff */
[----:B--2-4-:R-:W-:-:S12]  /*1760*/  UIADD3 UR6, UPT, UPT, -UR6, URZ, URZ ;  /* 0x000000ff06067290 */ /* 0x014fd8000fffe1ff */
.L_x_42:
[----:B------:R-:W-:Y:S01]  /*1770*/  UISETP.NE.AND UP0, UPT, UR37, URZ, UPT ;  /* 0x000000ff2500728c */ /* 0x000fe2000bf05270 */
[----:B------:R-:W1:Y:S08]  /*1780*/  S2UR UR37, SR_CgaCtaId ;  /* 0x00000000002579c3 */ /* 0x000e700000008800 */
[----:B------:R-:W-:Y:S05]  /*1790*/  BRA.U UP0, `(.L_x_23) ;  /* 0x0000000100347547 */ /* 0x000fea000b800000 */
[----:B------:R-:W2:Y:S01]  /*17a0*/  S2R R2, SR_CgaCtaId ;  /* 0x0000000000027919 */ /* 0x000ea20000008800 */
[----:B------:R-:W-:-:S04]  /*17b0*/  MOV R3, 0x400 ;  /* 0x0000040000037802 */ /* 0x000fc80000000f00 */
[----:B--2---:R-:W-:Y:S02]  /*17c0*/  LEA R2, R2, R3, 0x18 ;  /* 0x0000000302027211 */ /* 0x004fe400078ec0ff */
[----:B------:R-:W-:-:S03]  /*17d0*/  SHF.L.U32 R3, R11, 0x1f, RZ ;  /* 0x0000001f0b037819 */ /* 0x000fc600000006ff */
[----:B------:R-:W-:-:S04]  /*17e0*/  IMAD R2, R12, 0x8, R2 ;  /* 0x000000080c027824 */ /* 0x000fc800078e0202 */
[----:B------:R-:W2:Y:S02]  /*17f0*/  SYNCS.PHASECHK.TRANS64.TRYWAIT P0, [R2+URZ+0x100], R3 ;  /* 0x00010003020075a7 */ /* 0x000ea400080011ff */
[----:B--2---:R-:W-:Y:S05]  /*1800*/  @!P0 BRA `(.L_x_24) ;  /* 0x0000006000f88947 */ /* 0x004fea0003800000 */
.L_x_134:
[----:B------:R-:W-:Y:S01]  /*1810*/  VIADD R12, R12, 0x1 ;  /* 0x000000010c0c7836 */ /* 0x000fe20000000000 */
[----:B------:R2:W-:Y:S04]  /*1820*/  SYNCS.ARRIVE.TRANS64.A1T0 RZ, [R2+URZ+0xf0], RZ ;  /* 0x0000f0ff02ff79a7 */ /* 0x0005e800081000ff */
[----:B------:R-:W-:-:S04]  /*1830*/  ISETP.NE.AND P0, PT, R12, 0x2, PT ;  /* 0x000000020c00780c */ /* 0x000fc80003f05270 */
[----:B------:R-:W-:Y:S02]  /*1840*/  SEL R12, R12, RZ, P0 ;  /* 0x000000ff0c0c7207 */ /* 0x000fe40000000000 */
[----:B--2---:R-:W-:-:S04]  /*1850*/  SEL R2, RZ, 0x1, P0 ;  /* 0x00000001ff027807 */ /* 0x004fc80000000000 */
[----:B------:R-:W-:-:S07]  /*1860*/  LOP3.LUT R11, R11, R2, RZ, 0x3c, !PT ;  /* 0x000000020b0b7212 */ /* 0x000fce00078e3cff */
.L_x_23:
[----:B------:R-:W-:Y:S01]  /*1870*/  UMOV UR4, 0x400 ;  /* 0x0000040000047882 */ /* 0x000fe20000000000 */
[----:B------:R-:W-:Y:S01]  /*1880*/  SHF.L.U32 R2, R17, 0x1f, RZ ;  /* 0x0000001f11027819 */ /* 0x000fe200000006ff */
[----:B-1----:R-:W-:Y:S01]  /*1890*/  ULEA UR4, UR37, UR4, 0x18 ;  /* 0x0000000425047291 */ /* 0x002fe2000f8ec0ff */
[----:B------:R-:W-:Y:S01]  /*18a0*/  R2UR UR35, R18 ;  /* 0x00000000122372ca */ /* 0x000fe200000e0000 */
[----:B------:R-:W-:Y:S01]  /*18b0*/  UISETP.GE.U32.AND UP0, UPT, UR15, 0x3f, UPT ;  /* 0x0000003f0f00788c */ /* 0x000fe2000bf06070 */
[----:B------:R-:W-:Y:S01]  /*18c0*/  R2UR UR11, R19 ;  /* 0x00000000130b72ca */ /* 0x000fe200000e0000 */
[----:B------:R-:W-:Y:S01]  /*18d0*/  ULEA UR8, UR13, UR4, 0x3 ;  /* 0x000000040d087291 */ /* 0x000fe2000f8e18ff */
[----:B------:R-:W-:-:S08]  /*18e0*/  UMOV UR23, URZ ;  /* 0x000000ff00177c82 */ /* 0x000fd00008000000 */
[----:B------:R1:W2:Y:S01]  /*18f0*/  SYNCS.PHASECHK.TRANS64.TRYWAIT P0, [UR8+0x28], R2 ;  /* 0x00002802ff0075a7 */ /* 0x0002a20008001108 */
[----:B------:R-:W-:-:S13]  /*1900*/  R2UR UR8, R15 ;  /* 0x000000000f0872ca */ /* 0x000fda00000e0000 */
[----:B------:R-:W-:Y:S01]  /*1910*/  ULEA UR11, UR8, UR11, 0x6 ;  /* 0x0000000b080b7291 */ /* 0x000fe2000f8e30ff */
[----:B-1----:R-:W-:-:S05]  /*1920*/  LEA.HI R2, R14, R14, RZ, 0x1 ;  /* 0x0000000e0e027211 */ /* 0x002fca00078f08ff */
[----:B------:R-:W-:-:S05]  /*1930*/  IMAD.SHL.U32 R2, R2, 0x80, RZ ;  /* 0x0000008002027824 */ /* 0x000fca00078e00ff */
[----:B------:R-:W-:-:S04]  /*1940*/  LOP3.LUT R2, R2, 0xffffff00, RZ, 0xc0, !PT ;  /* 0xffffff0002027812 */ /* 0x000fc800078ec0ff */
[----:B------:R-:W-:-:S13]  /*1950*/  R2UR UR9, R2 ;  /* 0x00000000020972ca */ /* 0x000fda00000e0000 */
[----:B------:R-:W-:Y:S01]  /*1960*/  ULOP3.LUT UR35, UR9, 0x80, UR35, 0xf8, !UPT ;  /* 0x0000008009237892 */ /* 0x000fe2000f8ef823 */
[----:B------:R-:W-:Y:S11]  /*1970*/  BRA.U !UP0, `(.L_x_25) ;  /* 0x0000000108c07547 */ /* 0x000ff6000b800000 */
[----:B------:R-:W-:Y:S01]  /*1980*/  UMOV UR16, UR6 ;  /* 0x0000000600107c82 */ /* 0x000fe20008000000 */
[----:B------:R-:W-:Y:S01]  /*1990*/  UMOV UR17, UR13 ;  /* 0x0000000d00117c82 */ /* 0x000fe20008000000 */
[----:B------:R-:W-:-:S05]  /*19a0*/  UMOV UR34, URZ ;  /* 0x000000ff00227c82 */ /* 0x000fca0008000000 */
.L_x_31:
[----:B------:R-:W-:Y:S01]  /*19b0*/  ULEA UR33, UR17, UR4, 0x3 ;  /* 0x0000000411217291 */ /* 0x000fe2000f8e18ff */
[----:B------:R-:W-:Y:S01]  /*19c0*/  @P5 MOV R3, 0x5000 ;  /* 0x0000500000035802 */ /* 0x000fe20000000f00 */
[----:B-12-4-:R-:W-:Y:S10]  /*19d0*/  @P0 BRA `(.L_x_26) ;  /* 0x00000000000c0947 */ /* 0x016ff40003800000 */
[----:B------:R-:W-:-:S04]  /*19e0*/  SHF.L.U32 R4, R17, 0x1f, RZ ;  /* 0x0000001f11047819 */ /* 0x000fc800000006ff */
[----:B------:R-:W1:Y:S02]  /*19f0*/  SYNCS.PHASECHK.TRANS64.TRYWAIT P0, [UR33+0x28], R4 ;  /* 0x00002804ff0075a7 */ /* 0x000e640008001121 */
[----:B-1----:R-:W-:Y:S05]  /*1a00*/  @!P0 BRA `(.L_x_27) ;  /* 0x00000060008c8947 */ /* 0x002fea0003800000 */
.L_x_26:
[----:B------:R2:W-:Y:S01]  /*1a10*/  @P5 SYNCS.ARRIVE.TRANS64 RZ, [UR33], R3 ;  /* 0x00000003ffff59a7 */ /* 0x0005e20008000021 */
[----:B------:R-:W-:Y:S02]  /*1a20*/  ULOP3.LUT UR8, UR7, 0x2, URZ, 0xfc, !UPT ;  /* 0x0000000207087892 */ /* 0x000fe4000f8efcff */
[----:B------:R-:W-:Y:S02]  /*1a30*/  UIADD3 UR16, UPT, UPT, UR16, 0x1, URZ ;  /* 0x0000000110107890 */ /* 0x000fe4000fffe0ff */
[----:B------:R-:W-:Y:S02]  /*1a40*/  UISETP.NE.AND UP0, UPT, UR8, 0x2, UPT ;  /* 0x000000020800788c */ /* 0x000fe4000bf05270 */
[----:B------:R-:W-:-:S07]  /*1a50*/  UISETP.NE.AND UP2, UPT, UR16, 0x1, UPT ;  /* 0x000000011000788c */ /* 0x000fce000bf45270 */
[----:B------:R-:W-:Y:S05]  /*1a60*/  BRA.U UP0, `(.L_x_28) ;  /* 0x0000000100047547 */ /* 0x000fea000b800000 */
[----:B------:R-:W-:Y:S05]  /*1a70*/  BPT.TRAP 0x1 ;  /* 0x000000040000795c */ /* 0x000fea0000300000 */
.L_x_28:
[----:B------:R-:W-:Y:S04]  /*1a80*/  BSSY.RECONVERGENT B0, `(.L_x_29) ;  /* 0x0000003000007945 */ /* 0x000fe80003800200 */
[----:B------:R-:W-:Y:S05]  /*1a90*/  @!P4 BRA `(.L_x_30) ;  /* 0x000000000004c947 */ /* 0x000fea0003800000 */
[----:B------:R-:W-:Y:S05]  /*1aa0*/  BPT.TRAP 0x1 ;  /* 0x000000040000795c */ /* 0x000fea0000300000 */
.L_x_30:
[----:B------:R-:W-:Y:S05]  /*1ab0*/  BSYNC.RECONVERGENT B0 ;  /* 0x0000000000007941 */ /* 0x000fea0003800200 */
.L_x_29:
[----:B------:R-:W-:Y:S02]  /*1ac0*/  UIADD3 UR13, UPT, UPT, UR17, 0x1, URZ ;  /* 0x00000001110d7890 */ /* 0x000fe4000fffe0ff */
[----:B------:R-:W-:Y:S02]  /*1ad0*/  ULEA UR32, UR17, UR4, 0xd ;  /* 0x0000000411207291 */ /* 0x000fe4000f8e68ff */
[----:B------:R-:W-:Y:S02]  /*1ae0*/  UISETP.NE.AND UP0, UPT, UR13, 0x5, UPT ;  /* 0x000000050d00788c */ /* 0x000fe4000bf05270 */
[----:B------:R-:W-:Y:S02]  /*1af0*/  UIADD3 UR28, UP1, UPT, UR24, 0x80, URZ ;  /* 0x00000080181c7890 */ /* 0x000fe4000ff3e0ff */
[----:B------:R-:W-:Y:S02]  /*1b00*/  USEL UR9, URZ, 0x1, UP0 ;  /* 0x00000001ff097887 */ /* 0x000fe40008000000 */
[----:B------:R-:W-:-:S02]  /*1b10*/  USEL UR13, UR13, URZ, UP0 ;  /* 0x000000ff0d0d7287 */ /* 0x000fc40008000000 */
[----:B------:R-:W-:Y:S02]  /*1b20*/  UIADD3 UR26, UP0, UPT, UR24, 0x180, URZ ;  /* 0x00000180181a7890 */ /* 0x000fe4000ff1e0ff */
[----:B------:R-:W-:Y:S01]  /*1b30*/  ULEA UR8, UR13, UR4, 0x3 ;  /* 0x000000040d087291 */ /* 0x000fe2000f8e18ff */
[----:B------:R-:W-:Y:S01]  /*1b40*/  LOP3.LUT R17, R17, UR9, RZ, 0x3c, !PT ;  /* 0x0000000911117c12 */ /* 0x000fe2000f8e3cff */
[----:B------:R-:W-:Y:S02]  /*1b50*/  ULOP3.LUT UR33, UR33, 0xfefffff8, URZ, 0xc0, !UPT ;  /* 0xfefffff821217892 */ /* 0x000fe4000f8ec0ff */
[----:B------:R-:W-:Y:S01]  /*1b60*/  UIADD3.X UR29, UPT, UPT, URZ, UR25, URZ, UP1, !UPT ;  /* 0x00000019ff1d7290 */ /* 0x000fe20008ffe4ff */
[----:B-1----:R-:W-:Y:S01]  /*1b70*/  SHF.L.U32 R2, R17, 0x1f, RZ ;  /* 0x0000001f11027819 */ /* 0x002fe200000006ff */
[----:B------:R-:W-:Y:S02]  /*1b80*/  UIADD3 UR32, UPT, UPT, UR32, 0x6400, URZ ;  /* 0x0000640020207890 */ /* 0x000fe4000fffe0ff */
[----:B------:R-:W-:Y:S01]  /*1b90*/  UIADD3.X UR27, UPT, UPT, URZ, UR25, URZ, UP0, !UPT ;  /* 0x00000019ff1b7290 */ /* 0x000fe200087fe4ff */
[----:B------:R1:W4:Y:S01]  /*1ba0*/  SYNCS.PHASECHK.TRANS64.TRYWAIT P0, [UR8+0x28], R2 ;  /* 0x00002802ff0075a7 */ /* 0x0003220008001108 */
[----:B------:R-:W-:Y:S01]  /*1bb0*/  ULEA UR8, UR17, UR4, 0xb ;  /* 0x0000000411087291 */ /* 0x000fe2000f8e58ff */
[----:B------:R-:W-:Y:S01]  /*1bc0*/  UMOV UR18, 0x0 ;  /* 0x0000000000127882 */ /* 0x000fe20000000000 */
[----:B------:R-:W-:-:S02]  /*1bd0*/  UMOV UR19, 0x10000000 ;  /* 0x1000000000137882 */ /* 0x000fc40000000000 */
[----:B------:R-:W-:Y:S01]  /*1be0*/  UIADD3 UR8, UPT, UPT, UR8, 0x10400, URZ ;  /* 0x0001040008087890 */ /* 0x000fe2000fffe0ff */
[----:B------:R2:W-:Y:S01]  /*1bf0*/  UTMALDG.3D.2CTA [UR32], [UR28], desc[UR18] ;  /* 0x000012201c0075b4 */ /* 0x0005e20008211000 */
[----:B------:R-:W-:Y:S01]  /*1c00*/  UMOV UR10, UR34 ;  /* 0x00000022000a7c82 */ /* 0x000fe20008000000 */
[----:B------:R-:W-:Y:S01]  /*1c10*/  UMOV UR12, UR36 ;  /* 0x00000024000c7c82 */ /* 0x000fe20008000000 */
[----:B------:R-:W-:Y:S01]  /*1c20*/  UMOV UR9, UR33 ;  /* 0x0000002100097c82 */ /* 0x000fe20008000000 */
[----:B------:R-:W-:Y:S01]  /*1c30*/  UMOV UR23, UR5 ;  /* 0x0000000500177c82 */ /* 0x000fe20008000000 */
[----:B------:R-:W-:-:S03]  /*1c40*/  UMOV UR17, UR13 ;  /* 0x0000000d00117c82 */ /* 0x000fc60008000000 */
[----:B------:R1:W-:Y:S01]  /*1c50*/  UTMALDG.3D.2CTA [UR8], [UR26], desc[UR18] ;  /* 0x000012081a0075b4 */ /* 0x0003e20008211000 */
[----:B--2---:R-:W-:Y:S01]  /*1c60*/  UIADD3 UR34, UPT, UPT, UR34, 0x20, URZ ;  /* 0x0000002022227890 */ /* 0x004fe2000fffe0ff */
[----:B------:R-:W-:Y:S11]  /*1c70*/  BRA.U UP2, `(.L_x_31) ;  /* 0xfffffffd024c7547 */ /* 0x000ff6000b83ffff */
.L_x_25:
[----:B-1----:R-:W-:Y:S01]  /*1c80*/  ULEA UR8, UR13, UR4, 0x3 ;  /* 0x000000040d087291 */ /* 0x002fe2000f8e18ff */
[----:B------:R-:W-:Y:S01]  /*1c90*/  SHF.L.U32 R2, R17, 0x1f, RZ ;  /* 0x0000001f11027819 */ /* 0x000fe200000006ff */
[----:B------:R-:W-:Y:S01]  /*1ca0*/  @!P1 SYNCS.ARRIVE.TRANS64.A1T0 RZ, [UR4+0x88], RZ ;  /* 0x000088ffffff99a7 */ /* 0x000fe20008100004 */
[----:B------:R-:W-:-:S06]  /*1cb0*/  UISETP.GT.AND UP0, UPT, UR22, UR21, UPT ;  /* 0x000000151600728c */ /* 0x000fcc000bf04270 */
[----:B--2-4-:R1:W2:Y:S03]  /*1cc0*/  SYNCS.PHASECHK.TRANS64.TRYWAIT P0, [UR8+0x28], R2 ;  /* 0x00002802ff0075a7 */ /* 0x0142a60008001108 */
[----:B------:R-:W-:Y:S05]  /*1cd0*/  BRA.U !UP0, `(.L_x_32) ;  /* 0x0000000108c07547 */ /* 0x000fea000b800000 */
[----:B------:R-:W-:Y:S01]  /*1ce0*/  UIADD3 UR26, UPT, UPT, UR14, UR23, URZ ;  /* 0x000000170e1a7290 */ /* 0x000fe2000fffe0ff */
[----:B------:R-:W-:-:S11]  /*1cf0*/  UMOV UR27, UR13 ;  /* 0x0000000d001b7c82 */ /* 0x000fd60008000000 */
.L_x_38:
[----:B------:R-:W-:Y:S01]  /*1d00*/  ULEA UR17, UR27, UR4, 0x3 ;  /* 0x000000041b117291 */ /* 0x000fe2000f8e18ff */
[----:B--2---:R-:W-:Y:S01]  /*1d10*/  @P5 MOV R3, 0x5000 ;  /* 0x0000500000035802 */ /* 0x004fe20000000f00 */
[----:B-12---:R-:W-:Y:S10]  /*1d20*/  @P0 BRA `(.L_x_33) ;  /* 0x00000000000c0947 */ /* 0x006ff40003800000 */
[----:B------:R-:W-:-:S04]  /*1d30*/  SHF.L.U32 R4, R17, 0x1f, RZ ;  /* 0x0000001f11047819 */ /* 0x000fc800000006ff */
[----:B------:R-:W2:Y:S02]  /*1d40*/  SYNCS.PHASECHK.TRANS64.TRYWAIT P0, [UR17+0x28], R4 ;  /* 0x00002804ff0075a7 */ /* 0x000ea40008001111 */
[----:B--2---:R-:W-:Y:S05]  /*1d50*/  @!P0 BRA `(.L_x_34) ;  /* 0x0000005c00d08947 */ /* 0x004fea0003800000 */
.L_x_33:
[----:B------:R2:W-:Y:S01]  /*1d60*/  @P5 SYNCS.ARRIVE.TRANS64 RZ, [UR17], R3 ;  /* 0x00000003ffff59a7 */ /* 0x0005e20008000011 */
[----:B------:R-:W-:-:S04]  /*1d70*/  ULOP3.LUT UR8, UR7, 0x2, URZ, 0xfc, !UPT ;  /* 0x0000000207087892 */ /* 0x000fc8000f8efcff */
[----:B------:R-:W-:-:S09]  /*1d80*/  UISETP.NE.AND UP0, UPT, UR8, 0x2, UPT ;  /* 0x000000020800788c */ /* 0x000fd2000bf05270 */
[----:B------:R-:W-:Y:S05]  /*1d90*/  BRA.U UP0, `(.L_x_35) ;  /* 0x0000000100047547 */ /* 0x000fea000b800000 */
[----:B------:R-:W-:Y:S05]  /*1da0*/  BPT.TRAP 0x1 ;  /* 0x000000040000795c */ /* 0x000fea0000300000 */
.L_x_35:
[----:B------:R-:W-:Y:S04]  /*1db0*/  BSSY.RECONVERGENT B0, `(.L_x_36) ;  /* 0x0000003000007945 */ /* 0x000fe80003800200 */
[----:B------:R-:W-:Y:S05]  /*1dc0*/  @!P4 BRA `(.L_x_37) ;  /* 0x000000000004c947 */ /* 0x000fea0003800000 */
[----:B------:R-:W-:Y:S05]  /*1dd0*/  BPT.TRAP 0x1 ;  /* 0x000000040000795c */ /* 0x000fea0000300000 */
.L_x_37:
[----:B------:R-:W-:Y:S05]  /*1de0*/  BSYNC.RECONVERGENT B0 ;  /* 0x0000000000007941 */ /* 0x000fea0003800200 */
.L_x_36:
        /* <DEDUP_REMOVED lines=9> */
[----:B------:R-:W-:Y:S02]  /*1e80*/  USHF.L.U32 UR18, UR23, 0x5, URZ ;  /* 0x0000000517127899 */ /* 0x000fe400080006ff */
[----:B------:R-:W-:Y:S01]  /*1e90*/  ULOP3.LUT UR17, UR17, 0xfefffff8, URZ, 0xc0, !UPT ;  /* 0xfefffff811117892 */ /* 0x000fe2000f8ec0ff */
[----:B-1----:R-:W-:Y:S01]  /*1ea0*/  SHF.L.U32 R2, R17, 0x1f, RZ ;  /* 0x0000001f11027819 */ /* 0x002fe200000006ff */
[----:B------:R-:W-:Y:S02]  /*1eb0*/  UIADD3 UR16, UPT, UPT, UR16, 0x6400, URZ ;  /* 0x0000640010107890 */ /* 0x000fe4000fffe0ff */
[----:B------:R-:W-:Y:S01]  /*1ec0*/  UIADD3.X UR33, UPT, UPT, URZ, UR25, URZ, UP1, !UPT ;  /* 0x00000019ff217290 */ /* 0x000fe20008ffe4ff */
[----:B------:R4:W1:Y:S01]  /*1ed0*/  SYNCS.PHASECHK.TRANS64.TRYWAIT P0, [UR8+0x28], R2 ;  /* 0x00002802ff0075a7 */ /* 0x0008620008001108 */
[----:B------:R-:W-:-:S02]  /*1ee0*/  ULEA UR8, UR27, UR4, 0xb ;  /* 0x000000041b087291 */ /* 0x000fc4000f8e58ff */
[----:B------:R-:W-:Y:S02]  /*1ef0*/  UIADD3.X UR31, UPT, UPT, URZ, UR25, URZ, UP0, !UPT ;  /* 0x00000019ff1f7290 */ /* 0x000fe400087fe4ff */
[----:B------:R-:W-:Y:S01]  /*1f00*/  UIADD3 UR8, UPT, UPT, UR8, 0x10400, URZ ;  /* 0x0001040008087890 */ /* 0x000fe2000fffe0ff */
[----:B------:R-:W-:Y:S01]  /*1f10*/  UMOV UR28, 0x0 ;  /* 0x00000000001c7882 */ /* 0x000fe20000000000 */
[----:B------:R-:W-:Y:S01]  /*1f20*/  UMOV UR29, 0x10000000 ;  /* 0x10000000001d7882 */ /* 0x000fe20000000000 */
[----:B------:R-:W-:Y:S01]  /*1f30*/  UMOV UR19, UR35 ;  /* 0x0000002300137c82 */ /* 0x000fe20008000000 */
[----:B------:R-:W-:Y:S01]  /*1f40*/  UMOV UR20, UR36 ;  /* 0x0000002400147c82 */ /* 0x000fe20008000000 */
[----:B------:R-:W-:Y:S01]  /*1f50*/  UMOV UR12, UR36 ;  /* 0x00000024000c7c82 */ /* 0x000fe20008000000 */
[----:B------:R-:W-:Y:S01]  /*1f60*/  UMOV UR9, UR17 ;  /* 0x0000001100097c82 */ /* 0x000fe20008000000 */
[----:B------:R-:W-:Y:S01]  /*1f70*/  UMOV UR10, UR18 ;  /* 0x00000012000a7c82 */ /* 0x000fe20008000000 */
[----:B------:R4:W-:Y:S01]  /*1f80*/  UTMALDG.3D.2CTA [UR16], [UR32], desc[UR28] ;  /* 0x00001c10200075b4 */ /* 0x0009e20008211000 */
[----:B------:R-:W-:Y:S01]  /*1f90*/  UIADD3 UR23, UPT, UPT, UR23, 0x1, URZ ;  /* 0x0000000117177890 */ /* 0x000fe2000fffe0ff */
[----:B------:R-:W-:-:S03]  /*1fa0*/  UMOV UR27, UR13 ;  /* 0x0000000d001b7c82 */ /* 0x000fc60008000000 */
[----:B------:R-:W-:Y:S01]  /*1fb0*/  UISETP.NE.AND UP0, UPT, UR23, UR26, UPT ;  /* 0x0000001a1700728c */ /* 0x000fe2000bf05270 */
[----:B------:R4:W-:Y:S08]  /*1fc0*/  UTMALDG.3D.2CTA [UR8], [UR30], desc[UR28] ;  /* 0x00001c081e0075b4 */ /* 0x0009f00008211000 */
[----:B----4-:R-:W-:Y:S05]  /*1fd0*/  BRA.U UP0, `(.L_x_38) ;  /* 0xfffffffd00487547 */ /* 0x010fea000b83ffff */
.L_x_32:
[C---:B-1----:R-:W-:Y:S01]  /*1fe0*/  LEA R2, R16.reuse, UR4, 0x3 ;  /* 0x0000000410027c11 */ /* 0x042fe2000f8e18ff */
[----:B------:R-:W-:Y:S01]  /*1ff0*/  NOP ;  /* 0x0000000000007918 */ /* 0x000fe20000000000 */
[----:B--2---:R-:W-:Y:S02]  /*2000*/  SHF.L.U32 R3, R13, 0x1f, RZ ;  /* 0x0000001f0d037819 */ /* 0x004fe400000006ff */
[----:B------:R-:W-:Y:S02]  /*2010*/  LEA R4, R16, UR4, 0x4 ;  /* 0x0000000410047c11 */ /* 0x000fe4000f8e20ff */
[----:B------:R-:W1:Y:S02]  /*2020*/  SYNCS.PHASECHK.TRANS64.TRYWAIT P0, [R2+URZ+0x90], R3 ;  /* 0x00009003020075a7 */ /* 0x000e6400080011ff */
[----:B-1----:R-:W-:Y:S05]  /*2030*/  @!P0 BRA `(.L_x_39) ;  /* 0x0000005c00308947 */ /* 0x002fea0003800000 */
.L_x_137:
[----:B------:R-:W2:Y:S01]  /*2040*/  LDS.128 R4, [R4+0x120] ;  /* 0x0001200004047984 */ /* 0x000ea20000000c00 */
[----:B------:R-:W-:Y:S01]  /*2050*/  ISETP.GE.AND P0, PT, R40, 0x1, PT ;  /* 0x000000012800780c */ /* 0x000fe20003f06270 */
[----:B-1----:R-:W-:Y:S01]  /*2060*/  VIADD R2, R2, 0xa0 ;  /* 0x000000a002027836 */ /* 0x002fe20000000000 */
[----:B------:R-:W-:Y:S01]  /*2070*/  @!PT LDS RZ, [RZ] ;  /* 0x00000000fffff984 */ /* 0x000fe20000000800 */
[----:B------:R-:W-:Y:S01]  /*2080*/  @!PT LDS RZ, [RZ] ;  /* 0x00000000fffff984 */ /* 0x000fe20000000800 */
[----:B------:R-:W-:Y:S01]  /*2090*/  @!PT LDS RZ, [RZ] ;  /* 0x00000000fffff984 */ /* 0x000fe20000000800 */
[----:B------:R-:W-:Y:S01]  /*20a0*/  @!PT LDS RZ, [RZ] ;  /* 0x00000000fffff984 */ /* 0x000fe20000000800 */
[----:B------:R1:W-:Y:S06]  /*20b0*/  MEMBAR.ALL.CTA ;  /* 0x0000000000007992 */ /* 0x0003ec0000008000 */
[----:B-1----:R-:W1:Y:S01]  /*20c0*/  FENCE.VIEW.ASYNC.S ;  /* 0x00000000000073c6 */ /* 0x002e620000000000 */
[----:B------:R-:W-:-:S04]  /*20d0*/  PRMT R2, RZ, 0x654, R2 ;  /* 0x00000654ff027816 */ /* 0x000fc80000000002 */
[----:B-1----:R1:W-:Y:S01]  /*20e0*/  SYNCS.ARRIVE.TRANS64.RED.A1T0 RZ, [R2+URZ], RZ ;  /* 0x000000ff02ff79a7 */ /* 0x0023e200081004ff */
[----:B--2---:R-:W-:-:S13]  /*20f0*/  LOP3.LUT P2, RZ, R6, 0x1, RZ, 0xc0, !PT ;  /* 0x0000000106ff7812 */ /* 0x004fda000784c0ff */
[----:B------:R-:W-:Y:S01]  /*2100*/  @P2 SHF.R.U32.HI R3, RZ, 0x10, R5 ;  /* 0x00000010ff032819 */ /* 0x000fe20000011605 */
[----:B------:R-:W-:Y:S01]  /*2110*/  VOTEU.ANY UP0, P2 ;  /* 0x0000000000ff7886 */ /* 0x000fe20001000100 */
[----:B------:R-:W-:Y:S02]  /*2120*/  @P2 MOV R10, R4 ;  /* 0x00000004000a2202 */ /* 0x000fe40000000f00 */
[----:B------:R-:W-:Y:S02]  /*2130*/  @P2 R2UR.BROADCAST UR8, R3 ;  /* 0x00000000030822ca */ /* 0x000fe400008e0000 */
[----:B------:R-:W-:-:S11]  /*2140*/  @P2 LOP3.LUT R9, R5, 0xffff, RZ, 0xc0, !PT ;  /* 0x0000ffff05092812 */ /* 0x000fd600078ec0ff */
[----:B------:R-:W-:Y:S01]  /*2150*/  @UP0 UMOV UR36, UR8 ;  /* 0x0000000800240c82 */ /* 0x000fe20008000000 */
[----:B-1----:R-:W-:Y:S05]  /*2160*/  @!P0 BRA `(.L_x_40) ;  /* 0x0000000000b88947 */ /* 0x002fea0003800000 */
[----:B------:R-:W3:Y:S01]  /*2170*/  LDC.64 R4, c[0x0][0xb18] ;  /* 0x0002c600ff047b82 */ /* 0x000ee20000000a00 */
[----:B------:R-:W-:-:S07]  /*2180*/  ISETP.NE.AND P3, PT, R40, 0x1, PT ;  /* 0x000000012800780c */ /* 0x000fce0003f65270 */
[----:B------:R-:W1:Y:S08]  /*2190*/  LDC.64 R6, c[0x0][0xb10] ;  /* 0x0002c400ff067b82 */ /* 0x000e700000000a00 */
[----:B------:R-:W2:Y:S08]  /*21a0*/  LDC R14, c[0x0][0xb20] ;  /* 0x0002c800ff0e7b82 */ /* 0x000eb00000000800 */
[----:B------:R-:W4:Y:S01]  /*21b0*/  LDC R15, c[0x0][0xb0c] ;  /* 0x0002c300ff0f7b82 */ /* 0x000f220000000800 */
[----:B---3--:R-:W-:Y:S01]  /*21c0*/  IMAD.HI.U32 R21, R0, R5, RZ ;  /* 0x0000000500157227 */ /* 0x008fe200078e00ff */
[----:B------:R-:W-:-:S03]  /*21d0*/  ISETP.NE.AND P0, PT, R4, 0x1, PT ;  /* 0x000000010400780c */ /* 0x000fc60003f05270 */
[----:B------:R-:W-:-:S03]  /*21e0*/  IMAD.HI.U32 R5, R9, R5, RZ ;  /* 0x0000000509057227 */ /* 0x000fc600078e00ff */
[----:B------:R-:W3:Y:S01]  /*21f0*/  LDC.64 R2, c[0x0][0xb28] ;  /* 0x0002ca00ff027b82 */ /* 0x000ee20000000a00 */
[----:B-1----:R-:W-:-:S04]  /*2200*/  IMAD.HI.U32 R22, R8, R6, RZ ;  /* 0x0000000608167227 */ /* 0x002fc800078e00ff */
[----:B------:R-:W-:Y:S01]  /*2210*/  IMAD.HI.U32 R23, R10, R6, RZ ;  /* 0x000000060a177227 */ /* 0x000fe200078e00ff */
[----:B------:R-:W-:Y:S02]  /*2220*/  SHF.R.U32.HI R22, RZ, R7, R22 ;  /* 0x00000007ff167219 */ /* 0x000fe40000011616 */
[-C--:B--2---:R-:W-:Y:S02]  /*2230*/  SHF.R.U32.HI R21, RZ, R14.reuse, R21 ;  /* 0x0000000eff157219 */ /* 0x084fe40000011615 */
[----:B------:R-:W-:Y:S02]  /*2240*/  SHF.R.U32.HI R5, RZ, R14, R5 ;  /* 0x0000000eff057219 */ /* 0x000fe40000011605 */
[----:B------:R-:W-:Y:S02]  /*2250*/  SEL R21, R0, R21, !P0 ;  /* 0x0000001500157207 */ /* 0x000fe40004000000 */
[----:B------:R-:W-:Y:S02]  /*2260*/  SHF.R.U32.HI R23, RZ, R7, R23 ;  /* 0x00000007ff177219 */ /* 0x000fe40000011617 */
[----:B----4-:R-:W-:-:S02]  /*2270*/  ISETP.NE.AND P1, PT, R15, 0x1, PT ;  /* 0x000000010f00780c */ /* 0x010fc40003f25270 */
[----:B------:R-:W-:Y:S02]  /*2280*/  SEL R5, R9, R5, !P0 ;  /* 0x0000000509057207 */ /* 0x000fe40004000000 */
[----:B------:R-:W-:Y:S02]  /*2290*/  SEL R22, R8, R22, !P1 ;  /* 0x0000001608167207 */ /* 0x000fe40004800000 */
[----:B------:R-:W-:Y:S01]  /*22a0*/  SEL R23, R10, R23, !P1 ;  /* 0x000000170a177207 */ /* 0x000fe20004800000 */
[----:B---3--:R-:W-:-:S04]  /*22b0*/  IMAD.HI.U32 R20, R21, R2, RZ ;  /* 0x0000000215147227 */ /* 0x008fc800078e00ff */
        /* <DEDUP_REMOVED lines=10> */
[----:B------:R-:W-:-:S04]  /*2360*/  @!P0 IMAD.HI.U32 R7, R23, R2, RZ ;  /* 0x0000000217078227 */ /* 0x000fc800078e00ff */
[----:B------:R-:W-:Y:S01]  /*2370*/  IMAD.MOV R2, RZ, RZ, -R6 ;  /* 0x000000ffff027224 */ /* 0x000fe200078e0a06 */
[----:B------:R-:W-:Y:S02]  /*2380*/  @!P0 SHF.R.U32.HI R3, RZ, R3, R7 ;  /* 0x00000003ff038219 */ /* 0x000fe40000011607 */
[----:B------:R-:W-:Y:S01]  /*2390*/  IADD3 R7, PT, PT, -R5, RZ, RZ ;  /* 0x000000ff05077210 */ /* 0x000fe20007ffe1ff */
[----:B------:R-:W-:Y:S01]  /*23a0*/  IMAD R2, R40, R2, R5 ;  /* 0x0000000228027224 */ /* 0x000fe200078e0205 */
        /* <DEDUP_REMOVED lines=10> */
.L_x_40:
[----:B------:R-:W1:Y:S02]  /*2450*/  LDCU UR8, c[0x0][0xb30] ;  /* 0x00016600ff0877ac */ /* 0x000e640008000800 */
[----:B-1----:R-:W-:-:S09]  /*2460*/  UISETP.NE.AND UP0, UPT, UR8, 0x1, UPT ;  /* 0x000000010800788c */ /* 0x002fd2000bf05270 */
[----:B------:R-:W-:Y:S05]  /*2470*/  BRA.U UP0, `(.L_x_41) ;  /* 0x0000000100407547 */ /* 0x000fea000b800000 */
[----:B------:R-:W1:Y:S08]  /*2480*/  LDC.64 R4, c[0x0][0xb10] ;  /* 0x0002c400ff047b82 */ /* 0x000e700000000a00 */
[----:B------:R-:W2:Y:S08]  /*2490*/  LDC.64 R2, c[0x0][0xb18] ;  /* 0x0002c600ff027b82 */ /* 0x000eb00000000a00 */
[----:B------:R-:W4:Y:S08]  /*24a0*/  LDC R6, c[0x0][0xb20] ;  /* 0x0002c800ff067b82 */ /* 0x000f300000000800 */
[----:B------:R-:W3:Y:S01]  /*24b0*/  LDC R7, c[0x0][0xb0c] ;  /* 0x0002c300ff077b82 */ /* 0x000ee20000000800 */
[----:B-1----:R-:W-:-:S05]  /*24c0*/  IMAD.HI.U32 R4, R10, R4, RZ ;  /* 0x000000040a047227 */ /* 0x002fca00078e00ff */
[----:B------:R-:W-:Y:S01]  /*24d0*/  SHF.R.U32.HI R4, RZ, R5, R4 ;  /* 0x00000005ff047219 */ /* 0x000fe20000011604 */
[----:B--2---:R-:W-:Y:S01]  /*24e0*/  IMAD.HI.U32 R3, R9, R3, RZ ;  /* 0x0000000309037227 */ /* 0x004fe200078e00ff */
[----:B------:R-:W-:-:S04]  /*24f0*/  ISETP.NE.AND P0, PT, R2, 0x1, PT ;  /* 0x000000010200780c */ /* 0x000fc80003f05270 */
[----:B----4-:R-:W-:-:S04]  /*2500*/  SHF.R.U32.HI R3, RZ, R6, R3 ;  /* 0x00000006ff037219 */ /* 0x010fc80000011603 */
[----:B------:R-:W-:Y:S02]  /*2510*/  SEL R3, R9, R3, !P0 ;  /* 0x0000000309037207 */ /* 0x000fe40004000000 */
[----:B---3--:R-:W-:-:S04]  /*2520*/  ISETP.NE.AND P1, PT, R7, 0x1, PT ;  /* 0x000000010700780c */ /* 0x008fc80003f25270 */
[----:B------:R-:W-:-:S05]  /*2530*/  SEL R4, R10, R4, !P1 ;  /* 0x000000040a047207 */ /* 0x000fca0004800000 */
[----:B------:R-:W-:Y:S02]  /*2540*/  IMAD.IADD R5, R3, 0x1, -R4 ;  /* 0x0000000103057824 */ /* 0x000fe400078e0a04 */
[----:B------:R-:W-:Y:S02]  /*2550*/  IMAD.IADD R3, R4, 0x1, -R3 ;  /* 0x0000000104037824 */ /* 0x000fe400078e0a03 */
[----:B------:R-:W-:Y:S02]  /*2560*/  IMAD R10, R5, R7, R10 ;  /* 0x00000007050a7224 */ /* 0x000fe400078e020a */
[----:B------:R-:W-:-:S07]  /*2570*/  IMAD R9, R3, R2, R9 ;  /* 0x0000000203097224 */ /* 0x000fce00078e0209 */
.L_x_41:
[----:B------:R-:W-:Y:S01]  /*2580*/  VIADD R16, R16, 0x1 ;  /* 0x0000000110107836 */ /* 0x000fe20000000000 */
[----:B------:R-:W-:Y:S01]  /*2590*/  PLOP3.LUT P1, PT, PT, PT, PT, 0x80, 0x8 ;  /* 0x000000000008781c */ /* 0x000fe20003f2f070 */
[----:B------:R-:W-:Y:S02]  /*25a0*/  IMAD.IADD R14, R10, 0x1, R91 ;  /* 0x000000010a0e7824 */ /* 0x000fe400078e025b */
[----:B------:R-:W-:Y:S01]  /*25b0*/  IMAD.IADD R15, R9, 0x1, R90 ;  /* 0x00000001090f7824 */ /* 0x000fe200078e025a */
[----:B------:R-:W-:-:S04]  /*25c0*/  ISETP.NE.AND P0, PT, R16, 0x2, PT ;  /* 0x000000021000780c */ /* 0x000fc80003f05270 */
[----:B------:R-:W-:Y:S02]  /*25d0*/  SEL R2, RZ, 0x1, P0 ;  /* 0x00000001ff027807 */ /* 0x000fe40000000000 */
[----:B------:R-:W-:Y:S02]  /*25e0*/  SEL R16, R16, RZ, P0 ;  /* 0x000000ff10107207 */ /* 0x000fe40000000000 */
[----:B------:R-:W-:Y:S01]  /*25f0*/  LOP3.LUT R13, R13, R2, RZ, 0x3c, !PT ;  /* 0x000000020d0d7212 */ /* 0x000fe200078e3cff */
[----:B------:R-:W-:Y:S06]  /*2600*/  @P2 BRA `(.L_x_42) ;  /* 0xfffffff000582947 */ /* 0x000fec000383ffff */
[----:B------:R-:W-:Y:S01]  /*2610*/  UIADD3 UR4, UPT, UPT, UR4, 0x28, URZ ;  /* 0x0000002804047890 */ /* 0x000fe2000fffe0ff */
[----:B------:R-:W-:-:S03]  /*2620*/  SHF.L.U32 R2, R17, 0x1f, RZ ;  /* 0x0000001f11027819 */ /* 0x000fc600000006ff */
[----:B------:R-:W-:-:S09]  /*2630*/  ULEA UR5, UR13, UR4, 0x3 ;  /* 0x000000040d057291 */ /* 0x000fd2000f8e18ff */
[----:B------:R-:W1:Y:S02]  /*2640*/  SYNCS.PHASECHK.TRANS64.TRYWAIT P0, [UR5], R2 ;  /* 0x00000002ff0075a7 */ /* 0x000e640008001105 */
[----:B-1----:R-:W-:Y:S05]  /*2650*/  @!P0 BRA `(.L_x_43) ;  /* 0x0000005400bc8947 */ /* 0x002fea0003800000 */
.L_x_139:
[----:B------:R-:W-:-:S04]  /*2660*/  UIADD3 UR6, UPT, UPT, UR13, 0x1, URZ ;  /* 0x000000010d067890 */ /* 0x000fc8000fffe0ff */
[----:B------:R-:W-:-:S04]  /*2670*/  UISETP.NE.AND UP0, UPT, UR6, 0x5, UPT ;  /* 0x000000050600788c */ /* 0x000fc8000bf05270 */
[----:B------:R-:W-:Y:S02]  /*2680*/  USEL UR7, URZ, 0x1, UP0 ;  /* 0x00000001ff077887 */ /* 0x000fe40008000000 */
[----:B------:R-:W-:-:S04]  /*2690*/  USEL UR6, UR6, URZ, UP0 ;  /* 0x000000ff06067287 */ /* 0x000fc80008000000 */
[----:B------:R-:W-:Y:S01]  /*26a0*/  ULEA UR5, UR6, UR4, 0x3 ;  /* 0x0000000406057291 */ /* 0x000fe2000f8e18ff */
[----:B-1----:R-:W-:-:S04]  /*26b0*/  LOP3.LUT R2, R17, UR7, RZ, 0x3c, !PT ;  /* 0x0000000711027c12 */ /* 0x002fc8000f8e3cff */
[----:B------:R-:W-:-:S04]  /*26c0*/  SHF.L.U32 R3, R2, 0x1f, RZ ;  /* 0x0000001f02037819 */ /* 0x000fc800000006ff */
[----:B------:R-:W1:Y:S02]  /*26d0*/  SYNCS.PHASECHK.TRANS64.TRYWAIT P0, [UR5], R3 ;  /* 0x00000003ff0075a7 */ /* 0x000e640008001105 */
[----:B-1----:R-:W-:Y:S05]  /*26e0*/  @!P0 BRA `(.L_x_44) ;  /* 0x0000005400b08947 */ /* 0x002fea0003800000 */
.L_x_141:
[----:B------:R-:W-:-:S04]  /*26f0*/  UIADD3 UR6, UPT, UPT, UR6, 0x1, URZ ;  /* 0x0000000106067890 */ /* 0x000fc8000fffe0ff */
[----:B------:R-:W-:-:S04]  /*2700*/  UISETP.NE.AND UP0, UPT, UR6, 0x5, UPT ;  /* 0x000000050600788c */ /* 0x000fc8000bf05270 */
[----:B------:R-:W-:Y:S02]  /*2710*/  USEL UR7, URZ, 0x1, UP0 ;  /* 0x00000001ff077887 */ /* 0x000fe40008000000 */
[----:B------:R-:W-:-:S04]  /*2720*/  USEL UR6, UR6, URZ, UP0 ;  /* 0x000000ff06067287 */ /* 0x000fc80008000000 */
[----:B------:R-:W-:Y:S01]  /*2730*/  ULEA UR5, UR6, UR4, 0x3 ;  /* 0x0000000406057291 */ /* 0x000fe2000f8e18ff */
[----:B------:R-:W-:-:S04]  /*2740*/  LOP3.LUT R2, R2, UR7, RZ, 0x3c, !PT ;  /* 0x0000000702027c12 */ /* 0x000fc8000f8e3cff */
[----:B-1----:R-:W-:-:S04]  /*2750*/  SHF.L.U32 R3, R2, 0x1f, RZ ;  /* 0x0000001f02037819 */ /* 0x002fc800000006ff */
[----:B------:R-:W1:Y:S02]  /*2760*/  SYNCS.PHASECHK.TRANS64.TRYWAIT P0, [UR5], R3 ;  /* 0x00000003ff0075a7 */ /* 0x000e640008001105 */
[----:B-1----:R-:W-:Y:S05]  /*2770*/  @!P0 BRA `(.L_x_45) ;  /* 0x0000005400a48947 */ /* 0x002fea0003800000 */
.L_x_143:
        /* <DEDUP_REMOVED lines=9> */
.L_x_145:
[----:B------:R-:W-:-:S04]  /*2810*/  UIADD3 UR6, UPT, UPT, UR6, 0x1, URZ ;  /* 0x0000000106067890 */ /* 0x000fc8000fffe0ff */
[----:B------:R-:W-:-:S04]  /*2820*/  UISETP.NE.AND UP0, UPT, UR6, 0x5, UPT ;  /* 0x000000050600788c */ /* 0x000fc8000bf05270 */
[----:B------:R-:W-:Y:S02]  /*2830*/  USEL UR5, URZ, 0x1, UP0 ;  /* 0x00000001ff057887 */ /* 0x000fe40008000000 */
[----:B------:R-:W-:-:S04]  /*2840*/  USEL UR6, UR6, URZ, UP0 ;  /* 0x000000ff06067287 */ /* 0x000fc80008000000 */
[----:B------:R-:W-:Y:S01]  /*2850*/  ULEA UR6, UR6, UR4, 0x3 ;  /* 0x0000000406067291 */ /* 0x000fe2000f8e18ff */
[----:B------:R-:W-:-:S04]  /*2860*/  LOP3.LUT R2, R2, UR5, RZ, 0x3c, !PT ;  /* 0x0000000502027c12 */ /* 0x000fc8000f8e3cff */
[----:B------:R-:W-:Y:S01]  /*2870*/  SHF.L.U32 R2, R2, 0x1f, RZ ;  /* 0x0000001f02027819 */ /* 0x000fe200000006ff */
[----:B-1-3--:R-:W-:-:S07]  /*2880*/  IMAD.U32 R0, RZ, RZ, UR6 ;  /* 0x00000006ff007e24 */ /* 0x00afce000f8e00ff */
.L_x_47:
[----:B-1----:R1:W2:Y:S02]  /*2890*/  SYNCS.PHASECHK.TRANS64.TRYWAIT P0, [R0+URZ], R2 ;  /* 0x00000002000075a7 */ /* 0x0022a400080011ff */
[----:B--2---:R-:W-:Y:S05]  /*28a0*/  @!P0 NANOSLEEP.SYNCS 0x989680 ;  /* 0x009896800000895d */ /* 0x004fea0003900000 */
[----:B------:R-:W2:Y:S02]  /*28b0*/  @!P0 SYNCS.PHASECHK.TRANS64 P0, [R0+URZ], R2 ;  /* 0x00000002000085a7 */ /* 0x000ea400080010ff */
[----:B--2---:R-:W-:Y:S05]  /*28c0*/  @P0 EXIT ;  /* 0x000000000000094d */ /* 0x004fea0003800000 */
[----:B------:R-:W-:Y:S05]  /*28d0*/  BRA `(.L_x_47) ;  /* 0xfffffffc00ec7947 */ /* 0x000fea000383ffff */
.L_x_22:
[----:B------:R-:W-:-:S04]  /*28e0*/  UISETP.NE.AND UP1, UPT, UR37, URZ, UPT ;  /* 0x000000ff2500728c */ /* 0x000fc8000bf25270 */
[----:B------:R-:W-:-:S09]  /*28f0*/  UISETP.NE.OR UP1, UPT, UR10, 0x1, UP1 ;  /* 0x000000010a00788c */ /* 0x000fd20008f25670 */
[----:B------:R-:W-:Y:S05]  /*2900*/  BRA.U UP1, `(.L_x_48) ;  /* 0x00000005014c7547 */ /* 0x000fea000b800000 */
[----:B------:R-:W-:Y:S01]  /*2910*/  HFMA2 R11, -RZ, RZ, 0, 0 ;  /* 0x00000000ff0b7431 */ /* 0x000fe200000001ff */
[----:B------:R-:W-:Y:S01]  /*2920*/  ISETP.GE.U32.AND P2, PT, R10, 0x2, PT ;  /* 0x000000020a00780c */ /* 0x000fe20003f46070 */
[----:B------:R-:W-:Y:S01]  /*2930*/  IMAD.MOV.U32 R12, RZ, RZ, 0x1 ;  /* 0x00000001ff0c7424 */ /* 0x000fe200078e00ff */
[----:B------:R-:W-:Y:S01]  /*2940*/  CS2R R8, SRZ ;  /* 0x0000000000087805 */ /* 0x000fe2000001ff00 */
[----:B------:R-:W-:Y:S01]  /*2950*/  IMAD.MOV.U32 R3, RZ, RZ, RZ ;  /* 0x000000ffff037224 */ /* 0x000fe200078e00ff */
[----:B------:R-:W-:Y:S01]  /*2960*/  UMOV UR4, 0x400 ;  /* 0x0000040000047882 */ /* 0x000fe20000000000 */
[----:B------:R-:W-:Y:S01]  /*2970*/  UMOV UR6, URZ ;  /* 0x000000ff00067c82 */ /* 0x000fe20008000000 */
[----:B------:R-:W-:-:S12]  /*2980*/  ULEA UR37, UR37, UR4, 0x18 ;  /* 0x0000000425257291 */ /* 0x000fd8000f8ec0ff */
.L_x_52:
[----:B------:R-:W-:Y:S02]  /*2990*/  LEA R0, R3, UR37, 0x3 ;  /* 0x0000002503007c11 */ /* 0x000fe4000f8e18ff */
[----:B------:R-:W-:-:S03]  /*29a0*/  SHF.L.U32 R4, R8, 0x1f, RZ ;  /* 0x0000001f08047819 */ /* 0x000fc600000006ff */
[----:B------:R-:W-:Y:S01]  /*29b0*/  VIADD R5, R0, 0x100 ;  /* 0x0000010000057836 */ /* 0x000fe20000000000 */
[----:B------:R-:W1:Y:S02]  /*29c0*/  SYNCS.PHASECHK.TRANS64.TRYWAIT P0, [R0+URZ+0xf0], R4 ;  /* 0x0000f004000075a7 */ /* 0x000e6400080011ff */
[----:B-1----:R-:W-:Y:S05]  /*29d0*/  @!P0 BRA `(.L_x_49) ;  /* 0x00000054003c8947 */ /* 0x002fea0003800000 */
.L_x_146:
[----:B------:R-:W-:Y:S01]  /*29e0*/  ULEA UR5, UR6, UR37, 0x3 ;  /* 0x0000002506057291 */ /* 0x000fe2000f8e18ff */
[----:B-1----:R-:W-:Y:S01]  /*29f0*/  PRMT R0, RZ, 0x654, R5 ;  /* 0x00000654ff007816 */ /* 0x002fe20000000005 */
[----:B------:R-:W-:Y:S01]  /*2a00*/  @!P2 IMAD.MOV.U32 R4, RZ, RZ, 0x10 ;  /* 0x00000010ff04a424 */ /* 0x000fe200078e00ff */
[----:B------:R-:W-:Y:S01]  /*2a10*/  SHF.L.U32 R5, R12, 0x1f, RZ ;  /* 0x0000001f0c057819 */ /* 0x000fe200000006ff */
[----:B------:R-:W-:Y:S01]  /*2a20*/  UIADD3 UR4, UPT, UPT, UR5, 0x90, URZ ;  /* 0x0000009005047890 */ /* 0x000fe2000fffe0ff */
[----:B------:R1:W-:Y:S05]  /*2a30*/  SYNCS.ARRIVE.TRANS64.RED.A1T0 RZ, [R0+URZ], RZ ;  /* 0x000000ff00ff79a7 */ /* 0x0003ea00081004ff */
[----:B------:R-:W-:Y:S01]  /*2a40*/  IMAD.U32 R6, RZ, RZ, UR4 ;  /* 0x00000004ff067e24 */ /* 0x000fe2000f8e00ff */
[----:B------:R-:W2:Y:S04]  /*2a50*/  SYNCS.PHASECHK.TRANS64.TRYWAIT P0, [UR5+0xa0], R5 ;  /* 0x0000a005ff0075a7 */ /* 0x000ea80008001105 */
[----:B------:R-:W-:Y:S01]  /*2a60*/  PRMT R6, R10, 0x654, R6 ;  /* 0x000006540a067816 */ /* 0x000fe20000000006 */
[----:B-12---:R-:W-:Y:S06]  /*2a70*/  @!P0 BRA `(.L_x_50) ;  /* 0x0000005400288947 */ /* 0x006fec0003800000 */
.L_x_148:
[----:B------:R-:W-:Y:S01]  /*2a80*/  ULEA UR4, UR6, UR37, 0x4 ;  /* 0x0000002506047291 */ /* 0x000fe2000f8e20ff */
[----:B------:R-:W-:Y:S01]  /*2a90*/  SEL R2, R6, R2, !P2 ;  /* 0x0000000206027207 */ /* 0x000fe20005000000 */
[----:B------:R-:W-:Y:S01]  /*2aa0*/  UIADD3 UR5, UPT, UPT, UR5, 0x90, URZ ;  /* 0x0000009005057890 */ /* 0x000fe2000fffe0ff */
[----:B-1----:R-:W-:Y:S01]  /*2ab0*/  LEA R0, R11, UR37, 0x3 ;  /* 0x000000250b007c11 */ /* 0x002fe2000f8e18ff */
[----:B------:R-:W-:Y:S01]  /*2ac0*/  UIADD3 UR4, UPT, UPT, UR4, 0x120, URZ ;  /* 0x0000012004047890 */ /* 0x000fe2000fffe0ff */
[----:B------:R1:W-:Y:S01]  /*2ad0*/  @!P2 SYNCS.ARRIVE.TRANS64.RED RZ, [R2+URZ], R4 ;  /* 0x0000000402ffa9a7 */ /* 0x0003e200080004ff */
[----:B------:R-:W-:Y:S01]  /*2ae0*/  UIADD3 UR6, UPT, UPT, UR6, 0x1, URZ ;  /* 0x0000000106067890 */ /* 0x000fe2000fffe0ff */
[----:B------:R-:W-:-:S03]  /*2af0*/  VIADD R3, R3, 0x1 ;  /* 0x0000000103037836 */ /* 0x000fc60000000000 */
[----:B------:R-:W-:Y:S02]  /*2b00*/  UISETP.NE.AND UP0, UPT, UR6, 0x2, UPT ;  /* 0x000000020600788c */ /* 0x000fe4000bf05270 */
[----:B------:R-:W-:Y:S01]  /*2b10*/  ISETP.NE.AND P0, PT, R3, 0x2, PT ;  /* 0x000000020300780c */ /* 0x000fe20003f05270 */
[----:B------:R-:W-:Y:S06]  /*2b20*/  UGETNEXTWORKID.BROADCAST [UR4], [UR5] ;  /* 0x00000000040073ca */ /* 0x000fec0008000100 */
[----:B------:R-:W-:Y:S02]  /*2b30*/  USEL UR4, URZ, 0x1, UP0 ;  /* 0x00000001ff047887 */ /* 0x000fe40008000000 */
[----:B------:R-:W-:-:S04]  /*2b40*/  USEL UR6, UR6, URZ, UP0 ;  /* 0x000000ff06067287 */ /* 0x000fc80008000000 */
[----:B------:R-:W-:Y:S02]  /*2b50*/  LOP3.LUT R12, R12, UR4, RZ, 0x3c, !PT ;  /* 0x000000040c0c7c12 */ /* 0x000fe4000f8e3cff */
[----:B-1----:R-:W-:-:S04]  /*2b60*/  SHF.L.U32 R4, R9, 0x1f, RZ ;  /* 0x0000001f09047819 */ /* 0x002fc800000006ff */
[----:B------:R-:W1:Y:S02]  /*2b70*/  SYNCS.PHASECHK.TRANS64.TRYWAIT P1, [R0+URZ+0x90], R4 ;  /* 0x00009004000075a7 */ /* 0x000e6400080211ff */
[----:B-1----:R-:W-:Y:S05]  /*2b80*/  @!P1 BRA `(.L_x_51) ;  /* 0x0000005000fc9947 */ /* 0x002fea0003800000 */
.L_x_149:
[----:B-1----:R-:W-:Y:S01]  /*2b90*/  LEA R4, R11, UR37, 0x4 ;  /* 0x000000250b047c11 */ /* 0x002fe2000f8e20ff */
[----:B------:R-:W-:Y:S01]  /*2ba0*/  VIADD R0, R0, 0xa0 ;  /* 0x000000a000007836 */ /* 0x000fe20000000000 */
[----:B------:R-:W-:Y:S01]  /*2bb0*/  SEL R3, R3, RZ, P0 ;  /* 0x000000ff03037207 */ /* 0x000fe20000000000 */
[----:B------:R-:W-:-:S03]  /*2bc0*/  VIADD R11, R11, 0x1 ;  /* 0x000000010b0b7836 */ /* 0x000fc60000000000 */
[----:B------:R-:W1:Y:S01]  /*2bd0*/  LDS.128 R4, [R4+0x120] ;  /* 0x0001200004047984 */ /* 0x000e620000000c00 */
[----:B------:R-:W-:Y:S02]  /*2be0*/  PRMT R0, RZ, 0x654, R0 ;  /* 0x00000654ff007816 */ /* 0x000fe40000000000 */
[C---:B------:R-:W-:Y:S01]  /*2bf0*/  ISETP.NE.AND P1, PT, R11.reuse, 0x2, PT ;  /* 0x000000020b00780c */ /* 0x040fe20003f25270 */
[----:B------:R-:W-:Y:S01]  /*2c00*/  @!PT LDS RZ, [RZ] ;  /* 0x00000000fffff984 */ /* 0x000fe20000000800 */
[----:B------:R-:W-:Y:S01]  /*2c10*/  @!PT LDS RZ, [RZ] ;  /* 0x00000000fffff984 */ /* 0x000fe20000000800 */
[----:B------:R-:W-:Y:S01]  /*2c20*/  @!PT LDS RZ, [RZ] ;  /* 0x00000000fffff984 */ /* 0x000fe20000000800 */
[----:B------:R-:W-:Y:S01]  /*2c30*/  @!PT LDS RZ, [RZ] ;  /* 0x00000000fffff984 */ /* 0x000fe20000000800 */
[----:B------:R2:W-:Y:S06]  /*2c40*/  MEMBAR.ALL.CTA ;  /* 0x0000000000007992 */ /* 0x0005ec0000008000 */
[----:B--2---:R-:W2:Y:S01]  /*2c50*/  FENCE.VIEW.ASYNC.S ;  /* 0x00000000000073c6 */ /* 0x004ea20000000000 */
[----:B------:R-:W-:Y:S01]  /*2c60*/  SEL R11, R11, RZ, P1 ;  /* 0x000000ff0b0b7207 */ /* 0x000fe20000800000 */
[----:B--2---:R2:W-:Y:S01]  /*2c70*/  SYNCS.ARRIVE.TRANS64.RED.A1T0 RZ, [R0+URZ], RZ ;  /* 0x000000ff00ff79a7 */ /* 0x0045e200081004ff */
[----:B-1----:R-:W-:-:S02]  /*2c80*/  LOP3.LUT P3, RZ, R6, 0x1, RZ, 0xc0, !PT ;  /* 0x0000000106ff7812 */ /* 0x002fc4000786c0ff */
[----:B------:R-:W-:-:S04]  /*2c90*/  SEL R4, RZ, 0x1, P1 ;  /* 0x00000001ff047807 */ /* 0x000fc80000800000 */
[----:B------:R-:W-:Y:S02]  /*2ca0*/  LOP3.LUT R9, R9, R4, RZ, 0x3c, !PT ;  /* 0x0000000409097212 */ /* 0x000fe400078e3cff */
[----:B--2---:R-:W-:-:S04]  /*2cb0*/  SEL R0, RZ, 0x1, P0 ;  /* 0x00000001ff007807 */ /* 0x004fc80000000000 */
[----:B------:R-:W-:Y:S01]  /*2cc0*/  LOP3.LUT R8, R8, R0, RZ, 0x3c, !PT ;  /* 0x0000000008087212 */ /* 0x000fe200078e3cff */
[----:B------:R-:W-:Y:S06]  /*2cd0*/  @P3 BRA `(.L_x_52) ;  /* 0xfffffffc002c3947 */ /* 0x000fec000383ffff */
[----:B------:R-:W-:Y:S01]  /*2ce0*/  ULEA UR5, UR6, UR37, 0x3 ;  /* 0x0000002506057291 */ /* 0x000fe2000f8e18ff */
[----:B------:R-:W-:-:S08]  /*2cf0*/  SHF.L.U32 R2, R12, 0x1f, RZ ;  /* 0x0000001f0c027819 */ /* 0x000fd000000006ff */
[----:B------:R-:W1:Y:S02]  /*2d00*/  SYNCS.PHASECHK.TRANS64 P0, [UR5+0xa0], R2 ;  /* 0x0000a002ff0075a7 */ /* 0x000e640008001005 */
[----:B-1----:R-:W-:Y:S05]  /*2d10*/  @P0 BRA `(.L_x_53) ;  /* 0x0000000000080947 */ /* 0x002fea0003800000 */
[----:B------:R-:W1:Y:S02]  /*2d20*/  SYNCS.PHASECHK.TRANS64.TRYWAIT P0, [UR5+0xa0], R2 ;  /* 0x0000a002ff0075a7 */ /* 0x000e640008001105 */
[----:B-1----:R-:W-:Y:S05]  /*2d30*/  @!P0 BRA `(.L_x_54) ;  /* 0x0000005000a48947 */ /* 0x002fea0003800000 */
.L_x_53:
[----:B------:R-:W-:-:S04]  /*2d40*/  UIADD3 UR4, UPT, UPT, UR6, 0x1, URZ ;  /* 0x0000000106047890 */ /* 0x000fc8000fffe0ff */
[----:B------:R-:W-:-:S04]  /*2d50*/  UISETP.NE.AND UP0, UPT, UR4, 0x2, UPT ;  /* 0x000000020400788c */ /* 0x000fc8000bf05270 */
[----:B------:R-:W-:Y:S02]  /*2d60*/  USEL UR7, URZ, 0x1, UP0 ;  /* 0x00000001ff077887 */ /* 0x000fe40008000000 */
[----:B------:R-:W-:-:S04]  /*2d70*/  USEL UR4, UR4, URZ, UP0 ;  /* 0x000000ff04047287 */ /* 0x000fc80008000000 */
[----:B------:R-:W-:Y:S01]  /*2d80*/  ULEA UR4, UR4, UR37, 0x3 ;  /* 0x0000002504047291 */ /* 0x000fe2000f8e18ff */
[----:B-1----:R-:W-:-:S04]  /*2d90*/  LOP3.LUT R2, R12, UR7, RZ, 0x3c, !PT ;  /* 0x000000070c027c12 */ /* 0x002fc8000f8e3cff */
[----:B------:R-:W-:-:S04]  /*2da0*/  SHF.L.U32 R0, R2, 0x1f, RZ ;  /* 0x0000001f02007819 */ /* 0x000fc800000006ff */
[----:B------:R-:W1:Y:S02]  /*2db0*/  SYNCS.PHASECHK.TRANS64 P0, [UR4+0xa0], R0 ;  /* 0x0000a000ff0075a7 */ /* 0x000e640008001004 */
[----:B-1----:R-:W-:Y:S05]  /*2dc0*/  @P0 EXIT ;  /* 0x000000000000094d */ /* 0x002fea0003800000 */
[----:B------:R-:W-:Y:S02]  /*2dd0*/  SHF.L.U32 R2, R2, 0x1f, RZ ;  /* 0x0000001f02027819 */ /* 0x000fe400000006ff */
[----:B------:R-:W-:-:S07]  /*2de0*/  MOV R0, UR4 ;  /* 0x0000000400007c02 */ /* 0x000fce0008000f00 */
.L_x_55:
[----:B-1----:R1:W2:Y:S02]  /*2df0*/  SYNCS.PHASECHK.TRANS64.TRYWAIT P0, [R0+URZ+0xa0], R2 ;  /* 0x0000a002000075a7 */ /* 0x0022a400080011ff */
[----:B--2---:R-:W-:Y:S05]  /*2e00*/  @!P0 NANOSLEEP.SYNCS 0x989680 ;  /* 0x009896800000895d */ /* 0x004fea0003900000 */
[----:B------:R-:W2:Y:S02]  /*2e10*/  @!P0 SYNCS.PHASECHK.TRANS64 P0, [R0+URZ+0xa0], R2 ;  /* 0x0000a002000085a7 */ /* 0x000ea400080010ff */
[----:B--2---:R-:W-:Y:S05]  /*2e20*/  @P0 EXIT ;  /* 0x000000000000094d */ /* 0x004fea0003800000 */
[----:B------:R-:W-:Y:S05]  /*2e30*/  BRA `(.L_x_55) ;  /* 0xfffffffc00ec7947 */ /* 0x000fea000383ffff */
.L_x_48:
[----:B------:R-:W-:Y:S05]  /*2e40*/  BRA.U UP4, `(.L_x_56) ;  /* 0x0000001104a07547 */ /* 0x000fea000b800000 */
[----:B------:R-:W-:Y:S01]  /*2e50*/  UMOV UR6, 0x40 ;  /* 0x0000004000067882 */ /* 0x000fe20000000000 */
[----:B------:R-:W-:Y:S01]  /*2e60*/  NOP ;  /* 0x0000000000007918 */ /* 0x000fe20000000000 */
[----:B------:R-:W-:Y:S01]  /*2e70*/  ULEA UR6, UR37, UR6, 0x18 ;  /* 0x0000000625067291 */ /* 0x000fe2000f8ec0ff */
[----:B------:R-:W-:Y:S02]  /*2e80*/  UMOV UR7, 0x400 ;  /* 0x0000040000077882 */ /* 0x000fe40000000000 */
[----:B------:R-:W-:-:S06]  /*2e90*/  ULEA UR37, UR37, UR7, 0x18 ;  /* 0x0000000725257291 */ /* 0x000fcc000f8ec0ff */
[----:B------:R-:W1:Y:S02]  /*2ea0*/  LDS.U8 R2, [UR6+0x1c] ;  /* 0x00001c06ff027984 */ /* 0x000e640008000000 */
[----:B-1----:R-:W-:-:S13]  /*2eb0*/  ISETP.NE.AND P0, PT, R2, RZ, PT ;  /* 0x000000ff0200720c */ /* 0x002fda0003f05270 */
[----:B------:R-:W-:Y:S05]  /*2ec0*/  @P0 BRA `(.L_x_57) ;  /* 0x0000000400080947 */ /* 0x000fea0003800000 */
[----:B------:R-:W-:Y:S02]  /*2ed0*/  UISETP.NE.U32.AND UP0, UPT, UR5, 0x1, UPT ;  /* 0x000000010500788c */ /* 0x000fe4000bf05070 */
[----:B------:R-:W-:-:S07]  /*2ee0*/  UIADD3 UR8, UPT, UPT, UR6, 0x8, URZ ;  /* 0x0000000806087890 */ /* 0x000fce000fffe0ff */
[----:B------:R-:W-:Y:S05]  /*2ef0*/  BRA.U !UP0, `(.L_x_58) ;  /* 0x00000001089c7547 */ /* 0x000fea000b800000 */
[----:B------:R-:W-:Y:S01]  /*2f00*/  ELECT P0, URZ, PT ;  /* 0x0000000000ff782f */ /* 0x000fe20003800000 */
[----:B------:R-:W-:-:S12]  /*2f10*/  BSSY B0, `(.L_x_58) ;  /* 0x0000025000007945 */ /* 0x000fd80003800000 */
[----:B------:R-:W-:Y:S05]  /*2f20*/  @!P0 BRA `(.L_x_59) ;  /* 0x00000000008c8947 */ /* 0x000fea0003800000 */
[----:B------:R-:W-:-:S05]  /*2f30*/  UMOV UR7, 0x10 ;  /* 0x0000001000077882 */ /* 0x000fca0000000000 */
[----:B------:R-:W-:Y:S04]  /*2f40*/  DEPBAR.LE SB1, 0x36 ;  /* 0x00009d800000791a */ /* 0x000fe80000000000 */
[----:B------:R-:W1:Y:S02]  /*2f50*/  UTCATOMSWS.2CTA.FIND_AND_SET.ALIGN UP1, UR7, UR7 ;  /* 0x00000007000775e3 */ /* 0x000e640008220800 */
[----:B-1----:R-:W-:Y:S01]  /*2f60*/  MOV R10, UR7 ;  /* 0x00000007000a7c02 */ /* 0x002fe20008000f00 */
[----:B------:R-:W-:Y:S06]  /*2f70*/  BRA.U UP1, `(.L_x_60) ;  /* 0x0000000101187547 */ /* 0x000fec000b800000 */
.L_x_61:
[----:B------:R-:W-:Y:S05]  /*2f80*/  NANOSLEEP 0x64 ;  /* 0x000000640000795d */ /* 0x000fea0003800000 */
[----:B------:R-:W-:-:S05]  /*2f90*/  UMOV UR7, 0x10 ;  /* 0x0000001000077882 */ /* 0x000fca0000000000 */
[----:B------:R-:W-:Y:S04]  /*2fa0*/  DEPBAR.LE SB1, 0x36 ;  /* 0x00009d800000791a */ /* 0x000fe80000000000 */
[----:B------:R-:W1:Y:S02]  /*2fb0*/  UTCATOMSWS.2CTA.FIND_AND_SET.ALIGN UP1, UR7, UR7 ;  /* 0x00000007000775e3 */ /* 0x000e640008220800 */
[----:B-1----:R-:W-:Y:S01]  /*2fc0*/  MOV R10, UR7 ;  /* 0x00000007000a7c02 */ /* 0x002fe20008000f00 */
[----:B------:R-:W-:Y:S05]  /*2fd0*/  BRA.U !UP1, `(.L_x_61) ;  /* 0xfffffffd09e87547 */ /* 0x000fea000b83ffff */
.L_x_60:
[----:B------:R-:W1:Y:S01]  /*2fe0*/  LDS R5, [UR6+0x10] ;  /* 0x00001006ff057984 */ /* 0x000e620008000800 */
[----:B------:R-:W-:Y:S01]  /*2ff0*/  IMAD.U32 R3, RZ, RZ, UR37 ;  /* 0x00000025ff037e24 */ /* 0x000fe2000f8e00ff */
[----:B------:R-:W-:-:S03]  /*3000*/  MOV R2, UR4 ;  /* 0x0000000400027c02 */ /* 0x000fc60008000f00 */
[----:B------:R-:W-:Y:S01]  /*3010*/  VIADD R3, R3, 0x140 ;  /* 0x0000014003037836 */ /* 0x000fe20000000000 */
[----:B-1----:R-:W-:-:S04]  /*3020*/  SHF.L.U32 R5, R5, 0x1f, RZ ;  /* 0x0000001f05057819 */ /* 0x002fc800000006ff */
[----:B------:R-:W1:Y:S02]  /*3030*/  SYNCS.PHASECHK.TRANS64.TRYWAIT P0, [UR6+0x8], R5 ;  /* 0x00000805ff0075a7 */ /* 0x000e640008001106 */
[----:B-1----:R-:W-:Y:S05]  /*3040*/  @P0 BRA `(.L_x_62) ;  /* 0x0000000000080947 */ /* 0x002fea0003800000 */
[----:B------:R-:W1:Y:S02]  /*3050*/  SYNCS.PHASECHK.TRANS64.TRYWAIT P0, [UR6+0x8], R5 ;  /* 0x00000805ff0075a7 */ /* 0x000e640008001106 */
[----:B-1----:R-:W-:Y:S05]  /*3060*/  @!P0 BRA `(.L_x_63) ;  /* 0x0000004c00f08947 */ /* 0x002fea0003800000 */
.L_x_62:
[----:B-1----:R-:W-:Y:S01]  /*3070*/  HFMA2 R4, -RZ, RZ, 0, 5.9604644775390625e-08 ;  /* 0x00000001ff047431 */ /* 0x002fe200000001ff */
[----:B------:R-:W-:Y:S01]  /*3080*/  UPRMT UR7, UR4, 0x654, UR8 ;  /* 0x0000065404077896 */ /* 0x000fe20008000008 */
[----:B------:R-:W-:Y:S01]  /*3090*/  IMAD.MOV.U32 R7, RZ, RZ, 0xffff ;  /* 0x0000ffffff077424 */ /* 0x000fe200078e00ff */
[----:B------:R-:W-:Y:S01]  /*30a0*/  PRMT R2, R2, 0x654, R3 ;  /* 0x0000065402027816 */ /* 0x000fe20000000003 */
[----:B------:R-:W-:Y:S02]  /*30b0*/  IMAD.MOV.U32 R5, RZ, RZ, 0x4 ;  /* 0x00000004ff057424 */ /* 0x000fe400078e00ff */
[----:B------:R-:W-:Y:S01]  /*30c0*/  IMAD.SHL.U32 R9, R10, 0x20, RZ ;  /* 0x000000200a097824 */ /* 0x000fe200078e00ff */
[----:B------:R-:W-:Y:S02]  /*30d0*/  MOV R3, UR7 ;  /* 0x0000000700037c02 */ /* 0x000fe40008000f00 */
[-C--:B------:R-:W-:Y:S01]  /*30e0*/  SHF.L.U32 R7, R7, R10.reuse, RZ ;  /* 0x0000000a07077219 */ /* 0x080fe200000006ff */
[----:B------:R1:W-:Y:S01]  /*30f0*/  SYNCS.ARRIVE.TRANS64.RED RZ, [UR7], R5 ;  /* 0x00000005ffff79a7 */ /* 0x0003e20008000407 */
[----:B------:R-:W-:Y:S01]  /*3100*/  SHF.L.U32 R6, R4, R10, RZ ;  /* 0x0000000a04067219 */ /* 0x000fe200000006ff */
[----:B------:R1:W-:Y:S04]  /*3110*/  STS [UR37+0x140], R9 ;  /* 0x00014009ff007988 */ /* 0x0003e80008000825 */
[----:B------:R1:W-:Y:S04]  /*3120*/  STAS [R2.64], R10 ;  /* 0x0000000a02007dbd */ /* 0x0003e8000c0008ff */
[----:B------:R1:W-:Y:S04]  /*3130*/  ATOMS.OR RZ, [UR6+0x14], R7 ;  /* 0x00001407ffff798c */ /* 0x0003e8000b000006 */
[----:B------:R1:W-:Y:S04]  /*3140*/  ATOMS.OR RZ, [UR6+0x18], R6 ;  /* 0x00001806ffff798c */ /* 0x0003e8000b000006 */
[----:B------:R1:W-:Y:S02]  /*3150*/  ATOMS.XOR RZ, [UR6+0x10], R4 ;  /* 0x00001004ffff798c */ /* 0x0003e4000b800006 */
.L_x_59:
[----:B------:R-:W-:Y:S05]  /*3160*/  BSYNC B0 ;  /* 0x0000000000007941 */ /* 0x000fea0003800000 */
.L_x_58:
[----:B------:R-:W-:Y:S05]  /*3170*/  BRA.U UP0, `(.L_x_64) ;  /* 0x00000001006c7547 */ /* 0x000fea000b800000 */
[----:B------:R-:W-:-:S03]  /*3180*/  UMOV UR7, 0xffffffff ;  /* 0xffffffff00077882 */ /* 0x000fc60000000000 */
[----:B------:R-:W-:Y:S05]  /*3190*/  BRA.DIV UR7, `(.L_x_65) ;  /* 0x0000004e07bc7947 */ /* 0x000fea000b800000 */
[----:B------:R-:W-:-:S13]  /*31a0*/  ELECT P6, URZ, PT ;  /* 0x0000000000ff782f */ /* 0x000fda00038c0000 */
.L_x_153:
[----:B------:R-:W-:Y:S05]  /*31b0*/  @!P6 BRA `(.L_x_64) ;  /* 0x00000000005ce947 */ /* 0x000fea0003800000 */
[----:B-1----:R-:W1:Y:S02]  /*31c0*/  LDS R3, [UR6+0x10] ;  /* 0x00001006ff037984 */ /* 0x002e640008000800 */
[----:B-1----:R-:W-:-:S04]  /*31d0*/  SHF.L.U32 R3, R3, 0x1f, RZ ;  /* 0x0000001f03037819 */ /* 0x002fc800000006ff */
[----:B------:R-:W1:Y:S02]  /*31e0*/  SYNCS.PHASECHK.TRANS64.TRYWAIT P0, [UR6+0x8], R3 ;  /* 0x00000803ff0075a7 */ /* 0x000e640008001106 */
[----:B-1----:R-:W-:Y:S05]  /*31f0*/  @P0 BRA `(.L_x_66) ;  /* 0x0000000000080947 */ /* 0x002fea0003800000 */
[----:B------:R-:W1:Y:S02]  /*3200*/  SYNCS.PHASECHK.TRANS64.TRYWAIT P0, [UR6+0x8], R3 ;  /* 0x00000803ff0075a7 */ /* 0x000e640008001106 */
[----:B-1----:R-:W-:Y:S05]  /*3210*/  @!P0 BRA `(.L_x_67) ;  /* 0x0000004c00bc8947 */ /* 0x002fea0003800000 */
.L_x_66:
[----:B------:R-:W2:Y:S01]  /*3220*/  LDS R5, [UR37+0x140] ;  /* 0x00014025ff057984 */ /* 0x000ea20008000800 */
[----:B-1----:R-:W-:Y:S02]  /*3230*/  HFMA2 R2, -RZ, RZ, 0, 5.9604644775390625e-08 ;  /* 0x00000001ff027431 */ /* 0x002fe400000001ff */
[----:B------:R-:W-:Y:S01]  /*3240*/  IMAD.MOV.U32 R3, RZ, RZ, 0xffff ;  /* 0x0000ffffff037424 */ /* 0x000fe200078e00ff */
[----:B------:R-:W-:Y:S01]  /*3250*/  UPRMT UR7, UR4, 0x654, UR8 ;  /* 0x0000065404077896 */ /* 0x000fe20008000008 */
[----:B--2---:R-:W-:-:S03]  /*3260*/  IMAD.SHL.U32 R4, R5, 0x20, RZ ;  /* 0x0000002005047824 */ /* 0x004fc600078e00ff */
[-C--:B------:R-:W-:Y:S02]  /*3270*/  SHF.L.U32 R3, R3, R5.reuse, RZ ;  /* 0x0000000503037219 */ /* 0x080fe400000006ff */
[----:B------:R-:W-:Y:S01]  /*3280*/  SHF.L.U32 R5, R2, R5, RZ ;  /* 0x0000000502057219 */ /* 0x000fe200000006ff */
[----:B------:R2:W-:Y:S04]  /*3290*/  STS [UR37+0x140], R4 ;  /* 0x00014004ff007988 */ /* 0x0005e80008000825 */
[----:B------:R2:W-:Y:S04]  /*32a0*/  ATOMS.OR RZ, [UR6+0x14], R3 ;  /* 0x00001403ffff798c */ /* 0x0005e8000b000006 */
[----:B------:R2:W-:Y:S01]  /*32b0*/  ATOMS.OR RZ, [UR6+0x18], R5 ;  /* 0x00001805ffff798c */ /* 0x0005e2000b000006 */
[----:B------:R-:W-:Y:S03]  /*32c0*/  SYNCS.ARRIVE.TRANS64.RED.A1T0 RZ, [UR7], RZ ;  /* 0x000000ffffff79a7 */ /* 0x000fe60008100407 */
[----:B------:R2:W-:Y:S01]  /*32d0*/  ATOMS.XOR RZ, [UR6+0x10], R2 ;  /* 0x00001002ffff798c */ /* 0x0005e2000b800006 */
[----:B------:R-:W-:Y:S05]  /*32e0*/  BRA `(.L_x_64) ;  /* 0x0000000000107947 */ /* 0x000fea0003800000 */
.L_x_57:
[----:B------:R-:W-:-:S05]  /*32f0*/  MOV R2, 0xffffffff ;  /* 0xffffffff00027802 */ /* 0x000fca0000000f00 */
[----:B------:R1:W-:Y:S02]  /*3300*/  STS [UR37+0x140], R2 ;  /* 0x00014002ff007988 */ /* 0x0003e40008000825 */
[----:B-1----:R-:W-:Y:S02]  /*3310*/  MOV R2, 0x3330 ;  /* 0x0000333000027802 */ /* 0x002fe40000000f00 */
[----:B-----5:R-:W-:Y:S05]  /*3320*/  CALL.REL.NOINC `($__internal_1_$__cuda_sm10x_tcgen05_guardrail_trap_phase_invalid_during_alloc) ;  /* 0x00000054001c7944 */ /* 0x020fea0003c00000 */
.L_x_64:
[----:B------:R-:W-:Y:S05]  /*3330*/  WARPSYNC.ALL ;  /* 0x0000000000007948 */ /* 0x000fea0003800000 */
[----:B------:R-:W3:Y:S01]  /*3340*/  S2UR UR8, SR_CgaCtaId ;  /* 0x00000000000879c3 */ /* 0x000ee20000008800 */
[----:B------:R-:W-:Y:S01]  /*3350*/  UMOV UR6, 0x400 ;  /* 0x0000040000067882 */ /* 0x000fe20000000000 */
[----:B------:R-:W-:-:S06]  /*3360*/  NOP ;  /* 0x0000000000007918 */ /* 0x000fcc0000000000 */
[----:B------:R-:W-:Y:S06]  /*3370*/  BAR.ARV 0x6, 0xa0 ;  /* 0x0182800000007b1d */ /* 0x000fec0000002000 */
[----:B------:R-:W-:Y:S01]  /*3380*/  LOP3.LUT R0, R0, 0xffff, RZ, 0xc0, !PT ;  /* 0x0000ffff00007812 */ /* 0x000fe200078ec0ff */
[----:B-1----:R-:W-:Y:S01]  /*3390*/  IMAD.MOV.U32 R9, RZ, RZ, 0x1 ;  /* 0x00000001ff097424 */ /* 0x002fe200078e00ff */
[----:B------:R-:W-:Y:S01]  /*33a0*/  LOP3.LUT R8, R8, 0xffff, RZ, 0xc0, !PT ;  /* 0x0000ffff08087812 */ /* 0x000fe200078ec0ff */
[----:B------:R-:W-:Y:S01]  /*33b0*/  UMOV UR22, URZ ;  /* 0x000000ff00167c82 */ /* 0x000fe20008000000 */
[----:B------:R-:W-:Y:S01]  /*33c0*/  R2UR UR12, R0 ;  /* 0x00000000000c72ca */ /* 0x000fe200000e0000 */
[----:B------:R-:W-:Y:S01]  /*33d0*/  UMOV UR21, URZ ;  /* 0x000000ff00157c82 */ /* 0x000fe20008000000 */
[----:B------:R-:W-:Y:S01]  /*33e0*/  R2UR UR13, R8 ;  /* 0x00000000080d72ca */ /* 0x000fe200000e0000 */
[----:B------:R-:W-:Y:S01]  /*33f0*/  IMAD.MOV.U32 R8, RZ, RZ, RZ ;  /* 0x000000ffff087224 */ /* 0x000fe200078e00ff */
[----:B------:R-:W-:Y:S01]  /*3400*/  UMOV UR20, URZ ;  /* 0x000000ff00147c82 */ /* 0x000fe20008000000 */
[----:B------:R-:W-:-:S02]  /*3410*/  UISETP.NE.AND UP2, UPT, UR5, URZ, UPT ;  /* 0x000000ff0500728c */ /* 0x000fc4000bf45270 */
[----:B---3--:R-:W-:Y:S01]  /*3420*/  ULEA UR8, UR8, UR6, 0x18 ;  /* 0x0000000608087291 */ /* 0x008fe2000f8ec0ff */
[----:B------:R-:W1:Y:S03]  /*3430*/  LDCU UR6, c[0x0][0x38c] ;  /* 0x00007180ff0677ac */ /* 0x000e660008000800 */
[----:B------:R-:W-:Y:S02]  /*3440*/  UIADD3 UR14, UPT, UPT, UR8, 0x6400, URZ ;  /* 0x00006400080e7890 */ /* 0x000fe4000fffe0ff */
[----:B------:R-:W-:-:S03]  /*3450*/  UIADD3 UR15, UPT, UPT, UR8, 0x10400, URZ ;  /* 0x00010400080f7890 */ /* 0x000fc6000fffe0ff */
[----:B--2---:R-:W2:Y:S01]  /*3460*/  LDS R2, [UR8+0x140] ;  /* 0x00014008ff027984 */ /* 0x004ea20008000800 */
[----:B------:R-:W-:Y:S02]  /*3470*/  USHF.R.U32.HI UR14, URZ, 0x4, UR14 ;  /* 0x00000004ff0e7899 */ /* 0x000fe4000801160e */
[----:B------:R-:W-:Y:S02]  /*3480*/  USHF.R.U32.HI UR15, URZ, 0x4, UR15 ;  /* 0x00000004ff0f7899 */ /* 0x000fe4000801160f */
[----:B------:R-:W-:Y:S02]  /*3490*/  ULOP3.LUT UR14, UR14, 0x3fff, URZ, 0xc0, !UPT ;  /* 0x00003fff0e0e7892 */ /* 0x000fe4000f8ec0ff */
[----:B------:R-:W-:Y:S02]  /*34a0*/  ULOP3.LUT UR15, UR15, 0x3fff, URZ, 0xc0, !UPT ;  /* 0x00003fff0f0f7892 */ /* 0x000fe4000f8ec0ff */
[----:B------:R-:W-:Y:S02]  /*34b0*/  ULOP3.LUT UR14, UR14, 0x10000, URZ, 0xfc, !UPT ;  /* 0x000100000e0e7892 */ /* 0x000fe4000f8efcff */
[----:B-1----:R-:W-:-:S02]  /*34c0*/  UIADD3 UR6, UPT, UPT, UR6, 0x1f, URZ ;  /* 0x0000001f06067890 */ /* 0x002fc4000fffe0ff */
[----:B------:R-:W-:Y:S02]  /*34d0*/  ULOP3.LUT UR15, UR15, 0x10000, URZ, 0xfc, !UPT ;  /* 0x000100000f0f7892 */ /* 0x000fe4000f8efcff */
[----:B------:R-:W-:Y:S01]  /*34e0*/  USHF.R.S32.HI UR7, URZ, 0x1f, UR6 ;  /* 0x0000001fff077899 */ /* 0x000fe20008011406 */
[----:B------:R-:W-:Y:S01]  /*34f0*/  UMOV UR28, 0x0 ;  /* 0x00000000001c7882 */ /* 0x000fe20000000000 */
[----:B------:R-:W-:Y:S02]  /*3500*/  UMOV UR29, 0x10100490 ;  /* 0x10100490001d7882 */ /* 0x000fe40000000000 */
[----:B------:R-:W-:Y:S01]  /*3510*/  ULEA.HI UR7, UR7, UR6, URZ, 0x5 ;  /* 0x0000000607077291 */ /* 0x000fe2000f8f28ff */
[----:B------:R-:W-:Y:S01]  /*3520*/  UMOV UR26, 0x0 ;  /* 0x00000000001a7882 */ /* 0x000fe20000000000 */
[----:B------:R-:W-:Y:S02]  /*3530*/  UMOV UR27, 0x10100490 ;  /* 0x10100490001b7882 */ /* 0x000fe40000000000 */
[----:B------:R-:W-:-:S04]  /*3540*/  USHF.R.S32.HI UR7, URZ, 0x5, UR7 ;  /* 0x00000005ff077899 */ /* 0x000fc80008011407 */
[----:B------:R-:W-:-:S04]  /*3550*/  UISETP.LT.AND UP0, UPT, UR7, 0x1, UPT ;  /* 0x000000010700788c */ /* 0x000fc8000bf01270 */
[----:B------:R-:W-:Y:S01]  /*3560*/  USEL UR23, UR7, 0x1, !UP0 ;  /* 0x0000000107177887 */ /* 0x000fe2000c000000 */
[----:B--2---:R-:W-:Y:S02]  /*3570*/  R2UR UR24, R2 ;  /* 0x00000000021872ca */ /* 0x004fe400000e0000 */
[----:B------:R-:W-:-:S13]  /*3580*/  CS2R R2, SRZ ;  /* 0x0000000000027805 */ /* 0x000fda000001ff00 */
.L_x_75:
[C---:B------:R-:W-:Y:S02]  /*3590*/  LEA R0, R8.reuse, UR8, 0x3 ;  /* 0x0000000808007c11 */ /* 0x040fe4000f8e18ff */
[----:B------:R-:W-:Y:S02]  /*35a0*/  SHF.L.U32 R4, R3, 0x1f, RZ ;  /* 0x0000001f03047819 */ /* 0x000fe400000006ff */
[----:B------:R-:W-:Y:S02]  /*35b0*/  LEA R5, R8, UR8, 0x4 ;  /* 0x0000000808057c11 */ /* 0x000fe4000f8e20ff */
[----:B------:R-:W1:Y:S02]  /*35c0*/  SYNCS.PHASECHK.TRANS64.TRYWAIT P0, [R0+URZ+0x90], R4 ;  /* 0x00009004000075a7 */ /* 0x000e6400080011ff */
[----:B-1-34-:R-:W-:Y:S05]  /*35d0*/  @!P0 BRA `(.L_x_68) ;  /* 0x0000004800e48947 */ /* 0x01afea0003800000 */
.L_x_154:
[----:B-1----:R-:W1:Y:S01]  /*35e0*/  LDS.128 R4, [R5+0x120] ;  /* 0x0001200005047984 */ /* 0x002e620000000c00 */
[----:B------:R-:W-:Y:S02]  /*35f0*/  VIADD R0, R0, 0xa0 ;  /* 0x000000a000007836 */ /* 0x000fe40000000000 */
[----:B------:R-:W-:Y:S01]  /*3600*/  VIADD R8, R8, 0x1 ;  /* 0x0000000108087836 */ /* 0x000fe20000000000 */
[----:B------:R-:W-:Y:S01]  /*3610*/  @!PT LDS RZ, [RZ] ;  /* 0x00000000fffff984 */ /* 0x000fe20000000800 */
[----:B------:R-:W-:Y:S01]  /*3620*/  @!PT LDS RZ, [RZ] ;  /* 0x00000000fffff984 */ /* 0x000fe20000000800 */
[----:B------:R-:W-:Y:S01]  /*3630*/  @!PT LDS RZ, [RZ] ;  /* 0x00000000fffff984 */ /* 0x000fe20000000800 */
[----:B------:R-:W-:Y:S01]  /*3640*/  @!PT LDS RZ, [RZ] ;  /* 0x00000000fffff984 */ /* 0x000fe20000000800 */
[----:B------:R2:W-:Y:S06]  /*3650*/  MEMBAR.ALL.CTA ;  /* 0x0000000000007992 */ /* 0x0005ec0000008000 */
[----:B--2---:R-:W2:Y:S01]  /*3660*/  FENCE.VIEW.ASYNC.S ;  /* 0x00000000000073c6 */ /* 0x004ea20000000000 */
[----:B------:R-:W-:-:S04]  /*3670*/  PRMT R0, RZ, 0x654, R0 ;  /* 0x00000654ff007816 */ /* 0x000fc80000000000 */
[----:B--2---:R2:W-:Y:S01]  /*3680*/  SYNCS.ARRIVE.TRANS64.RED.A1T0 RZ, [R0+URZ], RZ ;  /* 0x000000ff00ff79a7 */ /* 0x0045e200081004ff */
[----:B-1----:R-:W-:Y:S01]  /*3690*/  LOP3.LUT P1, RZ, R6, 0x1, RZ, 0xc0, !PT ;  /* 0x0000000106ff7812 */ /* 0x002fe2000782c0ff */
[----:B--2---:R-:W-:-:S12]  /*36a0*/  BRA.U UP2, `(.L_x_69) ;  /* 0x0000000102e07547 */ /* 0x004fd8000b800000 */
[----:B------:R-:W1:Y:S01]  /*36b0*/  LDCU UR6, c[0x0][0x38c] ;  /* 0x00007180ff0677ac */ /* 0x000e620008000800 */
[----:B------:R-:W-:Y:S02]  /*36c0*/  PLOP3.LUT P2, PT, PT, PT, PT, 0x80, 0x8 ;  /* 0x000000000008781c */ /* 0x000fe40003f4f070 */
[----:B------:R-:W-:Y:S01]  /*36d0*/  SHF.L.U32 R4, R9, 0x1f, RZ ;  /* 0x0000001f09047819 */ /* 0x000fe200000006ff */
[----:B------:R-:W-:Y:S02]  /*36e0*/  ULEA UR10, UR22, UR8, 0x3 ;  /* 0x00000008160a7291 */ /* 0x000fe4000f8e18ff */
[----:B------:R-:W-:Y:S02]  /*36f0*/  ULEA UR11, UR22, UR24, 0x6 ;  /* 0x00000018160b7291 */ /* 0x000fe4000f8e30ff */
[----:B-1----:R-:W-:-:S06]  /*3700*/  UISETP.GE.AND UP0, UPT, UR6, 0x1, UPT ;  /* 0x000000010600788c */ /* 0x002fcc000bf06270 */
[----:B------:R-:W-:-:S05]  /*3710*/  PLOP3.LUT P0, PT, PT, PT, UP0, 0x80, 0x8 ;  /* 0x000000000008781c */ /* 0x000fca0003f0f008 */
[----:B------:R-:W-:-:S08]  /*3720*/  @UP0 ULEA UR6, UR21, UR8, 0x3 ;  /* 0x0000000815060291 */ /* 0x000fd0000f8e18ff */
[----:B------:R-:W-:-:S04]  /*3730*/  @P0 SHF.L.U32 R0, R2, 0x1f, RZ ;  /* 0x0000001f02000819 */ /* 0x000fc800000006ff */
[----:B------:R1:W2:Y:S01]  /*3740*/  @P0 SYNCS.PHASECHK.TRANS64.TRYWAIT P2, [UR6], R0 ;  /* 0x00000000ff0005a7 */ /* 0x0002a20008041106 */
[----:B------:R-:W3:Y:S02]  /*3750*/  SYNCS.PHASECHK.TRANS64.TRYWAIT P0, [UR10+0xd0], R4 ;  /* 0x0000d004ff0075a7 */ /* 0x000ee4000800110a */
[----:B-123--:R-:W-:Y:S05]  /*3760*/  @!P0 BRA `(.L_x_70) ;  /* 0x0000004800948947 */ /* 0x00efea0003800000 */
.L_x_156:
[----:B------:R-:W-:Y:S01]  /*3770*/  UMOV UR19, UR20 ;  /* 0x0000001400137c82 */ /* 0x000fe20008000000 */
[----:B------:R-:W-:Y:S05]  /*3780*/  BRA.U !UP0, `(.L_x_71) ;  /* 0x0000000108987547 */ /* 0x000fea000b800000 */
[----:B------:R-:W-:Y:S02]  /*3790*/  UIADD3 UR19, UPT, UPT, UR23, UR20, URZ ;  /* 0x0000001417137290 */ /* 0x000fe4000fffe0ff */
[----:B------:R-:W-:Y:S01]  /*37a0*/  UPLOP3.LUT UP3, UPT, UPT, UPT, UPT, 0x40, 0x4 ;  /* 0x000000000004789c */ /* 0x000fe20003f6e870 */
[----:B------:R-:W-:Y:S01]  /*37b0*/  UMOV UR18, UR7 ;  /* 0x0000000700127c82 */ /* 0x000fe20008000000 */
[----:B------:R-:W-:-:S09]  /*37c0*/  UMOV UR17, UR21 ;  /* 0x0000001500117c82 */ /* 0x000fd20008000000 */
.L_x_74:
[----:B--2---:R-:W-:Y:S01]  /*37d0*/  ULEA UR9, UR17, UR8, 0x3 ;  /* 0x0000000811097291 */ /* 0x004fe2000f8e18ff */
[----:B---3--:R-:W-:Y:S11]  /*37e0*/  @P2 BRA `(.L_x_72) ;  /* 0x00000000000c2947 */ /* 0x008ff60003800000 */
[----:B-1----:R-:W-:Y:S04]  /*37f0*/  SHF.L.U32 R4, R2, 0x1f, RZ ;  /* 0x0000001f02047819 */ /* 0x002fe800000006ff */
[----:B------:R-:W1:Y:S02]  /*3800*/  SYNCS.PHASECHK.TRANS64.TRYWAIT P0, [UR9], R4 ;  /* 0x00000004ff0075a7 */ /* 0x000e640008001109 */
[----:B-1----:R-:W-:Y:S05]  /*3810*/  @!P0 BRA `(.L_x_73) ;  /* 0x0000004800808947 */ /* 0x002fea0003800000 */
.L_x_72:
[----:B------:R-:W-:Y:S01]  /*3820*/  UISETP.NE.AND UP0, UPT, UR18, 0x1, UPT ;  /* 0x000000011200788c */ /* 0x000fe2000bf05270 */
[----:B------:R-:W-:Y:S01]  /*3830*/  PLOP3.LUT P2, PT, PT, PT, PT, 0x80, 0x8 ;  /* 0x000000000008781c */ /* 0x000fe20003f4f070 */
[----:B------:R-:W-:Y:S02]  /*3840*/  UIADD3 UR21, UPT, UPT, UR17, 0x1, URZ ;  /* 0x0000000111157890 */ /* 0x000fe4000fffe0ff */
[----:B------:R-:W-:Y:S02]  /*3850*/  ULEA UR30, UR17, UR15, 0x7 ;  /* 0x0000000f111e7291 */ /* 0x000fe4000f8e38ff */
[----:B------:R-:W-:Y:S01]  /*3860*/  UISETP.NE.AND UP1, UPT, UR21, 0x5, UPT ;  /* 0x000000051500788c */ /* 0x000fe2000bf25270 */
[----:B------:R-:W-:Y:S01]  /*3870*/  PLOP3.LUT P0, PT, PT, PT, UP0, 0x80, 0x8 ;  /* 0x000000000008781c */ /* 0x000fe20003f0f008 */
[----:B------:R-:W-:Y:S02]  /*3880*/  ULEA UR32, UR17, UR14, 0x9 ;  /* 0x0000000e11207291 */ /* 0x000fe4000f8e48ff */
[----:B------:R-:W-:Y:S02]  /*3890*/  USEL UR16, URZ, 0x1, UP1 ;  /* 0x00000001ff107887 */ /* 0x000fe40008800000 */
[----:B------:R-:W-:Y:S02]  /*38a0*/  USEL UR21, UR21, URZ, UP1 ;  /* 0x000000ff15157287 */ /* 0x000fe40008800000 */
[----:B------:R-:W-:Y:S02]  /*38b0*/  UIADD3 UR36, UPT, UPT, UR30, 0x2, URZ ;  /* 0x000000021e247890 */ /* 0x000fe4000fffe0ff */
[----:B------:R-:W-:Y:S01]  /*38c0*/  @UP0 ULEA UR6, UR21, UR8, 0x3 ;  /* 0x0000000815060291 */ /* 0x000fe2000f8e18ff */
[----:B------:R-:W-:Y:S01]  /*38d0*/  LOP3.LUT R2, R2, UR16, RZ, 0x3c, !PT ;  /* 0x0000001002027c12 */ /* 0x000fe2000f8e3cff */
[----:B------:R-:W-:Y:S02]  /*38e0*/  UIADD3 UR34, UPT, UPT, UR32, 0x2, URZ ;  /* 0x0000000220227890 */ /* 0x000fe4000fffe0ff */
[----:B------:R-:W-:Y:S01]  /*38f0*/  UIADD3 UR9, UPT, UPT, UR9, 0x28, URZ ;  /* 0x0000002809097890 */ /* 0x000fe2000fffe0ff */
[----:B-1----:R-:W-:Y:S01]  /*3900*/  @P0 SHF.L.U32 R0, R2, 0x1f, RZ ;  /* 0x0000001f02000819 */ /* 0x002fe200000006ff */
[----:B------:R-:W-:Y:S01]  /*3910*/  UMOV UR31, 0x80004020 ;  /* 0x80004020001f7882 */ /* 0x000fe20000000000 */
[----:B------:R-:W-:Y:S01]  /*3920*/  UMOV UR33, 0x80004020 ;  /* 0x8000402000217882 */ /* 0x000fe20000000000 */
[----:B------:R-:W-:Y:S01]  /*3930*/  UMOV UR37, 0x80004020 ;  /* 0x8000402000257882 */ /* 0x000fe20000000000 */
[----:B------:R2:W3:Y:S01]  /*3940*/  @P0 SYNCS.PHASECHK.TRANS64.TRYWAIT P2, [UR6], R0 ;  /* 0x00000000ff0005a7 */ /* 0x0004e20008041106 */
[----:B------:R-:W-:Y:S01]  /*3950*/  UIADD3 UR20, UPT, UPT, UR20, 0x1, URZ ;  /* 0x0000000114147890 */ /* 0x000fe2000fffe0ff */
[----:B------:R2:W-:Y:S01]  /*3960*/  UTCHMMA.2CTA gdesc[UR32], gdesc[UR30], tmem[UR11], tmem[UR28], idesc[UR29], UP3 ;  /* 0x00ff1c1e200075ea */ /* 0x0005e20009a0000b */
[----:B------:R-:W-:Y:S02]  /*3970*/  UIADD3 UR18, UPT, UPT, UR18, -0x1, URZ ;  /* 0xffffffff12127890 */ /* 0x000fe4000fffe0ff */
[----:B------:R-:W-:Y:S02]  /*3980*/  UISETP.NE.AND UP0, UPT, UR20, UR19, UPT ;  /* 0x000000131400728c */ /* 0x000fe4000bf05270 */
[----:B------:R-:W-:Y:S01]  /*3990*/  UPLOP3.LUT UP3, UPT, UPT, UPT, UPT, 0x80, 0x8 ;  /* 0x000000000008789c */ /* 0x000fe20003f6f070 */
[----:B------:R-:W-:Y:S01]  /*39a0*/  UMOV UR35, 0x80004020 ;  /* 0x8000402000237882 */ /* 0x000fe20000000000 */
[----:B------:R-:W-:Y:S01]  /*39b0*/  UMOV UR17, UR21 ;  /* 0x0000001500117c82 */ /* 0x000fe20008000000 */
[----:B------:R2:W-:Y:S01]  /*39c0*/  UTCHMMA.2CTA gdesc[UR34], gdesc[UR36], tmem[UR11], tmem[UR26], idesc[UR27], UPT ;  /* 0x00ff1a24220075ea */ /* 0x0005e2000ba0000b */
[----:B------:R2:W-:Y:S03]  /*39d0*/  UTCBAR.2CTA.MULTICAST [UR9], URZ, UR13 ;  /* 0x000000ff090073e9 */ /* 0x0005e6000820080d */
[----:B------:R-:W-:Y:S05]  /*39e0*/  BRA.U UP0, `(.L_x_74) ;  /* 0xfffffffd00787547 */ /* 0x000fea000b83ffff */
.L_x_71:
[----:B------:R-:W-:Y:S01]  /*39f0*/  UIADD3 UR10, UPT, UPT, UR10, 0xb0, URZ ;  /* 0x000000b00a0a7890 */ /* 0x000fe2000fffe0ff */
[----:B------:R-:W-:-:S08]  /*3a00*/  UMOV UR20, UR19 ;  /* 0x0000001300147c82 */ /* 0x000fd00008000000 */
[----:B------:R4:W-:Y:S01]  /*3a10*/  UTCBAR.2CTA.MULTICAST [UR10], URZ, UR12 ;  /* 0x000000ff0a0073e9 */ /* 0x0009e2000820080c */
[----:B------:R-:W-:Y:S02]  /*3a20*/  NOP ;  /* 0x0000000000007918 */ /* 0x000fe40000000000 */
.L_x_69:
[----:B------:R-:W-:Y:S01]  /*3a30*/  UIADD3 UR22, UPT, UPT, UR22, 0x1, URZ ;  /* 0x0000000116167890 */ /* 0x000fe2000fffe0ff */
[----:B------:R-:W-:-:S03]  /*3a40*/  ISETP.NE.AND P0, PT, R8, 0x2, PT ;  /* 0x000000020800780c */ /* 0x000fc60003f05270 */
[----:B------:R-:W-:Y:S01]  /*3a50*/  UISETP.NE.AND UP0, UPT, UR22, 0x4, UPT ;  /* 0x000000041600788c */ /* 0x000fe2000bf05270 */
[----:B-12---:R-:W-:Y:S02]  /*3a60*/  SEL R0, RZ, 0x1, P0 ;  /* 0x00000001ff007807 */ /* 0x006fe40000000000 */
[----:B------:R-:W-:Y:S01]  /*3a70*/  SEL R8, R8, RZ, P0 ;  /* 0x000000ff08087207 */ /* 0x000fe20000000000 */
[----:B------:R-:W-:Y:S01]  /*3a80*/  USEL UR6, URZ, 0x1, UP0 ;  /* 0x00000001ff067887 */ /* 0x000fe20008000000 */
[----:B------:R-:W-:Y:S01]  /*3a90*/  LOP3.LUT R3, R3, R0, RZ, 0x3c, !PT ;  /* 0x0000000003037212 */ /* 0x000fe200078e3cff */
[----:B------:R-:W-:-:S04]  /*3aa0*/  USEL UR22, UR22, URZ, UP0 ;  /* 0x000000ff16167287 */ /* 0x000fc80008000000 */
[----:B------:R-:W-:Y:S01]  /*3ab0*/  LOP3.LUT R9, R9, UR6, RZ, 0x3c, !PT ;  /* 0x0000000609097c12 */ /* 0x000fe2000f8e3cff */
[----:B------:R-:W-:Y:S07]  /*3ac0*/  @P1 BRA `(.L_x_75) ;  /* 0xfffffff800b01947 */ /* 0x000fee000383ffff */
[----:B------:R-:W1:Y:S01]  /*3ad0*/  S2UR UR6, SR_CgaCtaId ;  /* 0x00000000000679c3 */ /* 0x000e620000008800 */
[----:B------:R-:W-:Y:S01]  /*3ae0*/  ELECT P0, URZ, PT ;  /* 0x0000000000ff782f */ /* 0x000fe20003800000 */
[----:B------:R-:W-:Y:S01]  /*3af0*/  HFMA2 R0, -RZ, RZ, 0, 5.9604644775390625e-08 ;  /* 0x00000001ff007431 */ /* 0x000fe200000001ff */
[----:B------:R-:W-:-:S05]  /*3b00*/  UMOV UR7, 0x40 ;  /* 0x0000004000077882 */ /* 0x000fca0000000000 */
[----:B------:R-:W-:Y:S01]  /*3b10*/  UVIRTCOUNT.DEALLOC.SMPOOL 0x80 ;  /* 0x000000800000784c */ /* 0x000fe20000000000 */
[----:B------:R-:W-:Y:S02]  /*3b20*/  UISETP.NE.AND UP0, UPT, UR5, URZ, UPT ;  /* 0x000000ff0500728c */ /* 0x000fe4000bf05270 */
[----:B-1----:R-:W-:-:S09]  /*3b30*/  ULEA UR6, UR6, UR7, 0x18 ;  /* 0x0000000706067291 */ /* 0x002fd2000f8ec0ff */
[----:B------:R1:W-:Y:S01]  /*3b40*/  @P0 STS.U8 [UR6+0x1c], R0 ;  /* 0x00001c00ff000988 */ /* 0x0003e20008000006 */
[----:B------:R-:W-:Y:S05]  /*3b50*/  BRA.U UP0, `(.L_x_76) ;  /* 0x0000000100a07547 */ /* 0x000fea000b800000 */
[----:B------:R-:W-:Y:S01]  /*3b60*/  UIADD3 UR5, UPT, UPT, UR8, 0xd0, URZ ;  /* 0x000000d008057890 */ /* 0x000fe2000fffe0ff */
[----:B------:R-:W-:-:S03]  /*3b70*/  SHF.L.U32 R2, R9, 0x1f, RZ ;  /* 0x0000001f09027819 */ /* 0x000fc600000006ff */
[----:B------:R-:W-:-:S09]  /*3b80*/  ULEA UR7, UR22, UR5, 0x3 ;  /* 0x0000000516077291 */ /* 0x000fd2000f8e18ff */
[----:B------:R-:W2:Y:S02]  /*3b90*/  SYNCS.PHASECHK.TRANS64.TRYWAIT P0, [UR7], R2 ;  /* 0x00000002ff0075a7 */ /* 0x000ea40008001107 */
[----:B--2---:R-:W-:Y:S05]  /*3ba0*/  @!P0 BRA `(.L_x_77) ;  /* 0x0000004400b48947 */ /* 0x004fea0003800000 */
.L_x_159:
[----:B------:R-:W-:-:S04]  /*3bb0*/  UIADD3 UR9, UPT, UPT, UR22, 0x1, URZ ;  /* 0x0000000116097890 */ /* 0x000fc8000fffe0ff */
[----:B------:R-:W-:-:S04]  /*3bc0*/  UISETP.NE.AND UP1, UPT, UR9, 0x4, UPT ;  /* 0x000000040900788c */ /* 0x000fc8000bf25270 */
[----:B----4-:R-:W-:Y:S02]  /*3bd0*/  USEL UR10, URZ, 0x1, UP1 ;  /* 0x00000001ff0a7887 */ /* 0x010fe40008800000 */
[----:B------:R-:W-:-:S04]  /*3be0*/  USEL UR9, UR9, URZ, UP1 ;  /* 0x000000ff09097287 */ /* 0x000fc80008800000 */
[----:B------:R-:W-:Y:S01]  /*3bf0*/  ULEA UR7, UR9, UR5, 0x3 ;  /* 0x0000000509077291 */ /* 0x000fe2000f8e18ff */
[----:B-1----:R-:W-:-:S04]  /*3c00*/  LOP3.LUT R2, R9, UR10, RZ, 0x3c, !PT ;  /* 0x0000000a09027c12 */ /* 0x002fc8000f8e3cff */
[----:B------:R-:W-:-:S04]  /*3c10*/  SHF.L.U32 R3, R2, 0x1f, RZ ;  /* 0x0000001f02037819 */ /* 0x000fc800000006ff */
[----:B------:R-:W1:Y:S02]  /*3c20*/  SYNCS.PHASECHK.TRANS64.TRYWAIT P0, [UR7], R3 ;  /* 0x00000003ff0075a7 */ /* 0x000e640008001107 */
[----:B-1----:R-:W-:Y:S05]  /*3c30*/  @!P0 BRA `(.L_x_78) ;  /* 0x0000004400a88947 */ /* 0x002fea0003800000 */
.L_x_161:
        /* <DEDUP_REMOVED lines=9> */
.L_x_163:
[----:B------:R-:W-:-:S04]  /*3cd0*/  UIADD3 UR9, UPT, UPT, UR9, 0x1, URZ ;  /* 0x0000000109097890 */ /* 0x000fc8000fffe0ff */
[----:B------:R-:W-:-:S04]  /*3ce0*/  UISETP.NE.AND UP1, UPT, UR9, 0x4, UPT ;  /* 0x000000040900788c */ /* 0x000fc8000bf25270 */
[----:B------:R-:W-:Y:S02]  /*3cf0*/  USEL UR7, URZ, 0x1, UP1 ;  /* 0x00000001ff077887 */ /* 0x000fe40008800000 */
[----:B------:R-:W-:-:S04]  /*3d00*/  USEL UR9, UR9, URZ, UP1 ;  /* 0x000000ff09097287 */ /* 0x000fc80008800000 */
[----:B------:R-:W-:Y:S01]  /*3d10*/  ULEA UR9, UR9, UR5, 0x3 ;  /* 0x0000000509097291 */ /* 0x000fe2000f8e18ff */
[----:B------:R-:W-:-:S04]  /*3d20*/  LOP3.LUT R2, R2, UR7, RZ, 0x3c, !PT ;  /* 0x0000000702027c12 */ /* 0x000fc8000f8e3cff */
[----:B------:R-:W-:Y:S01]  /*3d30*/  SHF.L.U32 R2, R2, 0x1f, RZ ;  /* 0x0000001f02027819 */ /* 0x000fe200000006ff */
[----:B-1----:R-:W-:-:S04]  /*3d40*/  IMAD.U32 R0, RZ, RZ, UR9 ;  /* 0x00000009ff007e24 */ /* 0x002fc8000f8e00ff */
[----:B------:R1:W2:Y:S03]  /*3d50*/  SYNCS.PHASECHK.TRANS64.TRYWAIT P0, [R0+URZ], R2 ;  /* 0x00000002000075a7 */ /* 0x0002a600080011ff */
[----:B--2---:R-:W-:Y:S05]  /*3d60*/  @!P0 NANOSLEEP.SYNCS 0x989680 ;  /* 0x009896800000895d */ /* 0x004fea0003900000 */
[----:B------:R-:W2:Y:S02]  /*3d70*/  @!P0 SYNCS.PHASECHK.TRANS64 P0, [R0+URZ], R2 ;  /* 0x00000002000085a7 */ /* 0x000ea400080010ff */
[----:B--2---:R-:W-:Y:S05]  /*3d80*/  @P0 BRA `(.L_x_80) ;  /* 0x0000000000200947 */ /* 0x004fea0003800000 */
.L_x_81:
[----:B--2---:R2:W4:Y:S02]  /*3d90*/  SYNCS.PHASECHK.TRANS64.TRYWAIT P0, [R0+URZ], R2 ;  /* 0x00000002000075a7 */ /* 0x00452400080011ff */
[----:B----4-:R-:W-:Y:S05]  /*3da0*/  @!P0 NANOSLEEP.SYNCS 0x989680 ;  /* 0x009896800000895d */ /* 0x010fea0003900000 */
[----:B------:R-:W4:Y:S02]  /*3db0*/  @!P0 SYNCS.PHASECHK.TRANS64 P0, [R0+URZ], R2 ;  /* 0x00000002000085a7 */ /* 0x000f2400080010ff */
[----:B----4-:R-:W-:Y:S05]  /*3dc0*/  @!P0 BRA `(.L_x_81) ;  /* 0xfffffffc00f08947 */ /* 0x010fea000383ffff */
[----:B------:R-:W-:Y:S05]  /*3dd0*/  BRA `(.L_x_80) ;  /* 0x00000000000c7947 */ /* 0x000fea0003800000 */
.L_x_76:
[----:B------:R-:W-:-:S04]  /*3de0*/  UIADD3 UR5, UPT, UPT, UR8, 0x110, URZ ;  /* 0x0000011008057890 */ /* 0x000fc8000fffe0ff */
[----:B------:R-:W-:-:S09]  /*3df0*/  UPRMT UR5, UR4, 0x654, UR5 ;  /* 0x0000065404057896 */ /* 0x000fd20008000005 */
[----:B------:R-:W-:Y:S03]  /*3e00*/  SYNCS.ARRIVE.TRANS64.RED.A1T0 RZ, [UR5], RZ ;  /* 0x000000ffffff79a7 */ /* 0x000fe60008100405 */
.L_x_80:
[----:B-12---:R-:W-:Y:S01]  /*3e10*/  SHF.L.U32 R2, RZ, 0x1f, RZ ;  /* 0x0000001fff027819 */ /* 0x006fe200000006ff */
[----:B------:R-:W-:Y:S01]  /*3e20*/  UIADD3 UR5, UPT, UPT, UR8, 0x110, URZ ;  /* 0x0000011008057890 */ /* 0x000fe2000fffe0ff */
[----:B------:R-:W-:Y:S02]  /*3e30*/  PLOP3.LUT P0, PT, PT, PT, UP0, 0x80, 0x8 ;  /* 0x000000000008781c */ /* 0x000fe40003f0f008 */
[----:B------:R-:W1:Y:S02]  /*3e40*/  SYNCS.PHASECHK.TRANS64.TRYWAIT P1, [UR8+0x110], R2 ;  /* 0x00011002ff0075a7 */ /* 0x000e640008021108 */
[----:B-1----:R-:W-:Y:S09]  /*3e50*/  @!P1 BRA `(.L_x_82) ;  /* 0x0000004400509947 */ /* 0x002ff20003800000 */
.L_x_165:
[----:B------:R-:W-:Y:S01]  /*3e60*/  @!UP0 UPRMT UR5, UR4, 0x654, UR5 ;  /* 0x0000065404058896 */ /* 0x000fe20008000005 */
[----:B------:R-:W-:Y:S02]  /*3e70*/  UMOV UR8, 0xffff ;  /* 0x0000ffff00087882 */ /* 0x000fe40000000000 */
[----:B------:R-:W-:-:S06]  /*3e80*/  UMOV UR4, 0x1 ;  /* 0x0000000100047882 */ /* 0x000fcc0000000000 */
[----:B------:R-:W-:Y:S01]  /*3e90*/  @!P0 SYNCS.ARRIVE.TRANS64.RED.A1T0 RZ, [UR5], RZ ;  /* 0x000000ffffff89a7 */ /* 0x000fe20008100405 */
[----:B------:R-:W-:Y:S01]  /*3ea0*/  NOP ;  /* 0x0000000000007918 */ /* 0x000fe20000000000 */
[----:B-1----:R-:W1:Y:S01]  /*3eb0*/  LDS R0, [UR6+0x14] ;  /* 0x00001406ff007984 */ /* 0x002e620008000800 */
[----:B------:R-:W-:-:S04]  /*3ec0*/  ULOP3.LUT UR5, UR24, 0xffff, URZ, 0xc0, !UPT ;  /* 0x0000ffff18057892 */ /* 0x000fc8000f8ec0ff */
[----:B------:R-:W-:-:S04]  /*3ed0*/  USHF.R.U32.HI UR5, URZ, 0x5, UR5 ;  /* 0x00000005ff057899 */ /* 0x000fc80008011605 */
[----:B------:R-:W-:Y:S02]  /*3ee0*/  USHF.L.U32 UR8, UR8, UR5, URZ ;  /* 0x0000000508087299 */ /* 0x000fe400080006ff */
[----:B------:R-:W-:-:S04]  /*3ef0*/  USHF.L.U32 UR4, UR4, UR5, URZ ;  /* 0x0000000504047299 */ /* 0x000fc800080006ff */
[----:B-1----:R-:W-:-:S04]  /*3f00*/  LOP3.LUT R0, R0, UR8, RZ, 0xc0, !PT ;  /* 0x0000000800007c12 */ /* 0x002fc8000f8ec0ff */
[----:B------:R-:W-:-:S13]  /*3f10*/  ISETP.NE.AND P0, PT, R0, UR8, PT ;  /* 0x0000000800007c0c */ /* 0x000fda000bf05270 */
[----:B------:R-:W-:Y:S05]  /*3f20*/  @P0 BRA `(.L_x_83) ;  /* 0x0000000000580947 */ /* 0x000fea0003800000 */
[----:B------:R-:W1:Y:S02]  /*3f30*/  LDS R0, [UR6+0x18] ;  /* 0x00001806ff007984 */ /* 0x000e640008000800 */
[----:B-1----:R-:W-:-:S04]  /*3f40*/  LOP3.LUT R0, R0, UR4, RZ, 0xc0, !PT ;  /* 0x0000000400007c12 */ /* 0x002fc8000f8ec0ff */
[----:B------:R-:W-:-:S13]  /*3f50*/  ISETP.NE.AND P0, PT, R0, UR4, PT ;  /* 0x0000000400007c0c */ /* 0x000fda000bf05270 */
[----:B------:R-:W-:Y:S05]  /*3f60*/  @P0 BRA `(.L_x_84) ;  /* 0x00000000003c0947 */ /* 0x000fea0003800000 */
[----:B------:R-:W1:Y:S01]  /*3f70*/  S2R R2, SR_LANEID ;  /* 0x0000000000027919 */ /* 0x000e620000000000 */
[----:B------:R-:W-:Y:S01]  /*3f80*/  ULOP3.LUT UR8, URZ, UR8, URZ, 0x33, !UPT ;  /* 0x00000008ff087292 */ /* 0x000fe2000f8e33ff */
[----:B------:R-:W-:Y:S02]  /*3f90*/  VOTEU.ANY UR7, UPT, PT ;  /* 0x0000000000077886 */ /* 0x000fe400038e0100 */
[----:B------:R-:W-:-:S03]  /*3fa0*/  UFLO.U32 UR7, UR7 ;  /* 0x00000007000772bd */ /* 0x000fc600080e0000 */
[----:B------:R-:W-:-:S04]  /*3fb0*/  IMAD.U32 R0, RZ, RZ, UR8 ;  /* 0x00000008ff007e24 */ /* 0x000fc8000f8e00ff */
[----:B------:R2:W3:Y:S02]  /*3fc0*/  REDUX UR5, R0 ;  /* 0x00000000000573c4 */ /* 0x0004e40000000000 */
[----:B------:R1:W-:Y:S02]  /*3fd0*/  UTCATOMSWS.AND URZ, UR8 ;  /* 0x0000000800ff79e3 */ /* 0x0003e40008000000 */
[----:B-1----:R-:W-:Y:S02]  /*3fe0*/  ISETP.EQ.U32.AND P0, PT, R2, UR7, PT ;  /* 0x0000000702007c0c */ /* 0x002fe4000bf02070 */
[----:B--2---:R-:W-:Y:S02]  /*3ff0*/  LOP3.LUT R0, RZ, UR4, RZ, 0x33, !PT ;  /* 0x00000004ff007c12 */ /* 0x004fe4000f8e33ff */
[----:B---3--:R-:W-:Y:S02]  /*4000*/  MOV R2, UR5 ;  /* 0x0000000500027c02 */ /* 0x008fe40008000f00 */
[----:B------:R-:W1:Y:S07]  /*4010*/  REDUX UR4, R0 ;  /* 0x00000000000473c4 */ /* 0x000e6e0000000000 */
[----:B------:R2:W-:Y:S01]  /*4020*/  @P0 ATOMS.AND RZ, [UR6+0x14], R2 ;  /* 0x00001402ffff098c */ /* 0x0005e2000a800006 */
[----:B-1----:R-:W-:-:S05]  /*4030*/  IMAD.U32 R0, RZ, RZ, UR4 ;  /* 0x00000004ff007e24 */ /* 0x002fca000f8e00ff */
[----:B------:R2:W-:Y:S01]  /*4040*/  @P0 ATOMS.AND RZ, [UR6+0x18], R0 ;  /* 0x00001800ffff098c */ /* 0x0005e2000a800006 */
[----:B------:R-:W-:Y:S05]  /*4050*/  BRA `(.L_x_85) ;  /* 0x0000000000147947 */ /* 0x000fea0003800000 */
.L_x_84:
[----:B------:R-:W-:Y:S02]  /*4060*/  MOV R2, 0x4080 ;  /* 0x0000408000027802 */ /* 0x000fe40000000f00 */
[----:B---345:R-:W-:Y:S05]  /*4070*/  CALL.REL.NOINC `($__internal_0_$__cuda_sm10x_tcgen05_guardrail_trap_col_being_dealloced_not_returned_by_alloc) ;  /* 0x0000004400bc7944 */ /* 0x038fea0003c00000 */
[----:B------:R-:W-:Y:S05]  /*4080*/  BRA `(.L_x_85) ;  /* 0x0000000000087947 */ /* 0x000fea0003800000 */
.L_x_83:
[----:B------:R-:W-:Y:S02]  /*4090*/  MOV R2, 0x40b0 ;  /* 0x000040b000027802 */ /* 0x000fe40000000f00 */
[----:B---345:R-:W-:Y:S05]  /*40a0*/  CALL.REL.NOINC `($__internal_2_$__cuda_sm10x_tcgen05_guardrail_trap_unallocated_columns_being_dealloced) ;  /* 0x0000004400c87944 */ /* 0x038fea0003c00000 */
.L_x_85:
[----:B------:R-:W-:Y:S01]  /*40b0*/  NOP ;  /* 0x0000000000007918 */ /* 0x000fe20000000000 */
[----:B----4-:R-:W-:Y:S05]  /*40c0*/  EXIT ;  /* 0x000000000000794d */ /* 0x010fea0003800000 */
.L_x_56:
[----:B------:R-:W-:-:S09]  /*40d0*/  UISETP.NE.OR UP5, UPT, UR10, 0x3, !UP5 ;  /* 0x000000030a00788c */ /* 0x000fd2000efa5670 */
[----:B------:R-:W-:Y:S05]  /*40e0*/  BRA.U UP5, `(.L_x_86) ;  /* 0x0000000d05b07547 */ /* 0x000fea000b800000 */
[----:B------:R-:W1:Y:S01]  /*40f0*/  LDC R0, c[0x0][0xb30] ;  /* 0x0002cc00ff007b82 */ /* 0x000e620000000800 */
[----:B------:R-:W2:Y:S01]  /*4100*/  LDCU.64 UR8, c[0x0][0x888] ;  /* 0x00011100ff0877ac */ /* 0x000ea20008000a00 */
[----:B------:R-:W-:Y:S02]  /*4110*/  HFMA2 R27, -RZ, RZ, 0, 0 ;  /* 0x00000000ff1b7431 */ /* 0x000fe400000001ff */
[----:B------:R-:W-:Y:S01]  /*4120*/  IMAD.MOV.U32 R29, RZ, RZ, 0x1 ;  /* 0x00000001ff1d7424 */ /* 0x000fe200078e00ff */
[----:B------:R-:W-:Y:S01]  /*4130*/  MOV R25, 0x2000 ;  /* 0x0000200000197802 */ /* 0x000fe20000000f00 */
[----:B------:R-:W3:Y:S01]  /*4140*/  LDCU.64 UR4, c[0x0][0x890] ;  /* 0x00011200ff0477ac */ /* 0x000ee20008000a00 */
[----:B------:R-:W-:Y:S01]  /*4150*/  IMAD.MOV.U32 R28, RZ, RZ, RZ ;  /* 0x000000ffff1c7224 */ /* 0x000fe200078e00ff */
[----:B------:R-:W4:Y:S01]  /*4160*/  LDC R24, c[0x0][0x370] ;  /* 0x0000dc00ff187b82 */ /* 0x000f220000000800 */
[----:B------:R-:W-:Y:S01]  /*4170*/  UMOV UR6, 0x400 ;  /* 0x0000040000067882 */ /* 0x000fe20000000000 */
[----:B------:R-:W-:-:S02]  /*4180*/  UPLOP3.LUT UP1, UPT, UPT, UPT, UPT, 0x40, 0x4 ;  /* 0x000000000004789c */ /* 0x000fc40003f2e870 */
[----:B------:R-:W-:Y:S01]  /*4190*/  ULEA UR6, UR37, UR6, 0x18 ;  /* 0x0000000625067291 */ /* 0x000fe2000f8ec0ff */
[----:B------:R-:W-:-:S03]  /*41a0*/  UMOV UR13, URZ ;  /* 0x000000ff000d7c82 */ /* 0x000fc60008000000 */
[----:B------:R-:W4:Y:S01]  /*41b0*/  LDC R3, c[0x0][0xb0c] ;  /* 0x0002c300ff037b82 */ /* 0x000f220000000800 */
[----:B--2---:R-:W-:Y:S02]  /*41c0*/  UISETP.NE.U32.AND UP3, UPT, UR8, URZ, UPT ;  /* 0x000000ff0800728c */ /* 0x004fe4000bf65070 */
[----:B---3--:R-:W-:-:S05]  /*41d0*/  UISETP.NE.U32.AND UP4, UPT, UR4, URZ, UPT ;  /* 0x000000ff0400728c */ /* 0x008fca000bf85070 */
[----:B------:R-:W2:Y:S01]  /*41e0*/  LDC R18, c[0x0][0xb20] ;  /* 0x0002c800ff127b82 */ /* 0x000ea20000000800 */
[----:B-1----:R-:W-:Y:S01]  /*41f0*/  ISETP.NE.AND P1, PT, R0, 0x1, PT ;  /* 0x000000010000780c */ /* 0x002fe20003f25270 */
[----:B------:R-:W-:Y:S02]  /*4200*/  UISETP.NE.AND.EX UP3, UPT, UR9, URZ, UPT, UP3 ;  /* 0x000000ff0900728c */ /* 0x000fe4000bf65330 */
[----:B------:R-:W-:-:S04]  /*4210*/  UISETP.NE.AND.EX UP4, UPT, UR5, URZ, UPT, UP4 ;  /* 0x000000ff0500728c */ /* 0x000fc8000bf85340 */
[----:B------:R-:W1:Y:S08]  /*4220*/  LDC.64 R30, c[0x0][0x348] ;  /* 0x0000d200ff1e7b82 */ /* 0x000e700000000a00 */
[----:B------:R-:W3:Y:S08]  /*4230*/  LDC.64 R16, c[0x0][0xb10] ;  /* 0x0002c400ff107b82 */ /* 0x000ef00000000a00 */
[----:B------:R-:W1:Y:S08]  /*4240*/  LDC.64 R6, c[0x0][0xb18] ;  /* 0x0002c600ff067b82 */ /* 0x000e700000000a00 */
[----:B------:R-:W1:Y:S08]  /*4250*/  LDC.64 R4, c[0x0][0xb28] ;  /* 0x0002ca00ff047b82 */ /* 0x000e700000000a00 */
[----:B--2-4-:R-:W1:Y:S02]  /*4260*/  LDC R19, c[0x0][0x374] ;  /* 0x0000dd00ff137b82 */ /* 0x014e640000000800 */
.L_x_95:
[C---:B------:R-:W-:Y:S02]  /*4270*/  LEA R0, R28.reuse, UR6, 0x3 ;  /* 0x000000061c007c11 */ /* 0x040fe4000f8e18ff */
[----:B------:R-:W-:Y:S02]  /*4280*/  SHF.L.U32 R2, R27, 0x1f, RZ ;  /* 0x0000001f1b027819 */ /* 0x000fe400000006ff */
[----:B------:R-:W-:Y:S02]  /*4290*/  LEA R20, R28, UR6, 0x4 ;  /* 0x000000061c147c11 */ /* 0x000fe4000f8e20ff */
[----:B--2---:R-:W2:Y:S02]  /*42a0*/  SYNCS.PHASECHK.TRANS64.TRYWAIT P0, [R0+URZ+0x90], R2 ;  /* 0x00009002000075a7 */ /* 0x004ea400080011ff */
[----:B--2---:R-:W-:Y:S05]  /*42b0*/  @!P0 BRA `(.L_x_87) ;  /* 0x0000004000508947 */ /* 0x004fea0003800000 */
.L_x_166:
[----:B------:R-:W-:Y:S01]  /*42c0*/  ISETP.GE.AND P0, PT, R40, 0x1, PT ;  /* 0x000000012800780c */ /* 0x000fe20003f06270 */
[----:B------:R-:W4:Y:S01]  /*42d0*/  LDS.128 R20, [R20+0x120] ;  /* 0x0001200014147984 */ /* 0x000f220000000c00 */
[----:B--2---:R-:W-:Y:S01]  /*42e0*/  VIADD R0, R0, 0xa0 ;  /* 0x000000a000007836 */ /* 0x004fe20000000000 */
[----:B------:R-:W-:Y:S01]  /*42f0*/  @!PT LDS RZ, [RZ] ;  /* 0x00000000fffff984 */ /* 0x000fe20000000800 */
[----:B------:R-:W-:Y:S01]  /*4300*/  @!PT LDS RZ, [RZ] ;  /* 0x00000000fffff984 */ /* 0x000fe20000000800 */
[----:B------:R-:W-:Y:S01]  /*4310*/  @!PT LDS RZ, [RZ] ;  /* 0x00000000fffff984 */ /* 0x000fe20000000800 */
[----:B------:R-:W-:Y:S01]  /*4320*/  @!PT LDS RZ, [RZ] ;  /* 0x00000000fffff984 */ /* 0x000fe20000000800 */
[----:B------:R2:W-:Y:S06]  /*4330*/  MEMBAR.ALL.CTA ;  /* 0x0000000000007992 */ /* 0x0005ec0000008000 */
[----:B--2---:R-:W2:Y:S01]  /*4340*/  FENCE.VIEW.ASYNC.S ;  /* 0x00000000000073c6 */ /* 0x004ea20000000000 */
[----:B------:R-:W-:Y:S04]  /*4350*/  PRMT R0, RZ, 0x654, R0 ;  /* 0x00000654ff007816 */ /* 0x000fe80000000000 */
[----:B--2---:R2:W-:Y:S01]  /*4360*/  SYNCS.ARRIVE.TRANS64.RED.A1T0 RZ, [R0+URZ], RZ ;  /* 0x000000ff00ff79a7 */ /* 0x0045e200081004ff */
[----:B----4-:R-:W-:Y:S11]  /*4370*/  LOP3.LUT P3, RZ, R22, 0x1, RZ, 0xc0, !PT ;  /* 0x0000000116ff7812 */ /* 0x010ff6000786c0ff */
[----:B------:R-:W-:Y:S02]  /*4380*/  @!UPT UIADD3 URZ, UPT, UPT, URZ, URZ, URZ ;  /* 0x000000fffffff290 */ /* 0x000fe4000fffe0ff */
[----:B------:R-:W-:Y:S02]  /*4390*/  @P3 MOV R11, R20 ;  /* 0x00000014000b3202 */ /* 0x000fe40000000f00 */
[----:B------:R-:W-:Y:S01]  /*43a0*/  @P3 LOP3.LUT R10, R21, 0xffff, RZ, 0xc0, !PT ;  /* 0x0000ffff150a3812 */ /* 0x000fe200078ec0ff */
[----:B--2---:R-:W-:Y:S06]  /*43b0*/  @!P0 BRA `(.L_x_88) ;  /* 0x0000000000a48947 */ /* 0x004fec0003800000 */
[-C--:B-1----:R-:W-:Y:S01]  /*43c0*/  IMAD.HI.U32 R0, R19, R7.reuse, RZ ;  /* 0x0000000713007227 */ /* 0x082fe200078e00ff */
[----:B------:R-:W-:Y:S02]  /*43d0*/  ISETP.NE.AND P0, PT, R6, 0x1, PT ;  /* 0x000000010600780c */ /* 0x000fe40003f05270 */
[----:B------:R-:W-:Y:S01]  /*43e0*/  ISETP.NE.AND P2, PT, R40, 0x1, PT ;  /* 0x000000012800780c */ /* 0x000fe20003f45270 */
[----:B---3--:R-:W-:Y:S01]  /*43f0*/  IMAD.HI.U32 R9, R24, R16, RZ ;  /* 0x0000001018097227 */ /* 0x008fe200078e00ff */
[----:B------:R-:W-:Y:S02]  /*4400*/  SHF.R.U32.HI R0, RZ, R18, R0 ;  /* 0x00000012ff007219 */ /* 0x000fe40000011600 */
[----:B------:R-:W-:Y:S01]  /*4410*/  ISETP.NE.AND P4, PT, R3, 0x1, PT ;  /* 0x000000010300780c */ /* 0x000fe20003f85270 */
[----:B------:R-:W-:Y:S01]  /*4420*/  IMAD.HI.U32 R13, R10, R7, RZ ;  /* 0x000000070a0d7227 */ /* 0x000fe200078e00ff */
[----:B------:R-:W-:Y:S02]  /*4430*/  SHF.R.U32.HI R9, RZ, R17, R9 ;  /* 0x00000011ff097219 */ /* 0x000fe40000011609 */
[----:B------:R-:W-:Y:S01]  /*4440*/  SEL R0, R19, R0, !P0 ;  /* 0x0000000013007207 */ /* 0x000fe20004000000 */
[----:B------:R-:W-:Y:S01]  /*4450*/  IMAD.HI.U32 R12, R11, R16, RZ ;  /* 0x000000100b0c7227 */ /* 0x000fe200078e00ff */
[----:B------:R-:W-:Y:S03]  /*4460*/  SEL R9, R24, R9, !P4 ;  /* 0x0000000918097207 */ /* 0x000fe60006000000 */
[-C--:B------:R-:W-:Y:S01]  /*4470*/  IMAD.HI.U32 R8, R0, R4.reuse, RZ ;  /* 0x0000000400087227 */ /* 0x080fe200078e00ff */
[----:B------:R-:W-:Y:S03]  /*4480*/  SHF.R.U32.HI R12, RZ, R17, R12 ;  /* 0x00000011ff0c7219 */ /* 0x000fe6000001160c */
[----:B------:R-:W-:Y:S01]  /*4490*/  IMAD.HI.U32 R2, R9, R4, RZ ;  /* 0x0000000409027227 */ /* 0x000fe200078e00ff */
[-C--:B------:R-:W-:Y:S02]  /*44a0*/  @P2 SHF.R.U32.HI R0, RZ, R5.reuse, R8 ;  /* 0x00000005ff002219 */ /* 0x080fe40000011608 */
[----:B------:R-:W-:Y:S02]  /*44b0*/  SHF.R.U32.HI R8, RZ, R18, R13 ;  /* 0x00000012ff087219 */ /* 0x000fe4000001160d */
[----:B------:R-:W-:Y:S01]  /*44c0*/  @P2 SHF.R.U32.HI R9, RZ, R5, R2 ;  /* 0x00000005ff092219 */ /* 0x000fe20000011602 */
[----:B------:R-:W-:Y:S01]  /*44d0*/  IMAD R0, R40, R0, RZ ;  /* 0x0000000028007224 */ /* 0x000fe200078e02ff */
[----:B------:R-:W-:Y:S02]  /*44e0*/  SEL R8, R10, R8, !P0 ;  /* 0x000000080a087207 */ /* 0x000fe40004000000 */
[----:B------:R-:W-:Y:S01]  /*44f0*/  SEL R2, R11, R12, !P4 ;  /* 0x0000000c0b027207 */ /* 0x000fe20006000000 */
[----:B------:R-:W-:Y:S01]  /*4500*/  IMAD R12, R40, R9, RZ ;  /* 0x00000009280c7224 */ /* 0x000fe200078e02ff */
[C---:B------:R-:W-:Y:S01]  /*4510*/  ISETP.GE.AND P0, PT, R8.reuse, R0, PT ;  /* 0x000000000800720c */ /* 0x040fe20003f06270 */
[----:B------:R-:W-:Y:S03]  /*4520*/  IMAD.HI.U32 R0, R8, R4, RZ ;  /* 0x0000000408007227 */ /* 0x000fe600078e00ff */
[----:B------:R-:W-:Y:S02]  /*4530*/  ISETP.GE.OR P0, PT, R2, R12, P0 ;  /* 0x0000000c0200720c */ /* 0x000fe40000706670 */
[-C--:B------:R-:W-:Y:S04]  /*4540*/  SHF.R.U32.HI R0, RZ, R5.reuse, R0 ;  /* 0x00000005ff007219 */ /* 0x080fe80000011600 */
[----:B------:R-:W-:Y:S05]  /*4550*/  SEL R13, R8, R0, !P2 ;  /* 0x00000000080d7207 */ /* 0x000fea0005000000 */
[----:B------:R-:W-:Y:S02]  /*4560*/  IMAD.MOV R12, RZ, RZ, -R13 ;  /* 0x000000ffff0c7224 */ /* 0x000fe400078e0a0d */
[----:B------:R-:W-:Y:S04]  /*4570*/  @!P0 IMAD.HI.U32 R0, R2, R4, RZ ;  /* 0x0000000402008227 */ /* 0x000fe800078e00ff */
[----:B------:R-:W-:Y:S01]  /*4580*/  IMAD R12, R40, R12, R8 ;  /* 0x0000000c280c7224 */ /* 0x000fe200078e0208 */
[----:B------:R-:W-:Y:S04]  /*4590*/  @!P0 SHF.R.U32.HI R0, RZ, R5, R0 ;  /* 0x00000005ff008219 */ /* 0x000fe80000011600 */
[----:B------:R-:W-:Y:S04]  /*45a0*/  @!P0 SEL R0, R2, R0, !P2 ;  /* 0x0000000002008207 */ /* 0x000fe80005000000 */
[----:B------:R-:W-:Y:S01]  /*45b0*/  @!P0 IADD3 R13, PT, PT, R13, -R0, RZ ;  /* 0x800000000d0d8210 */ /* 0x000fe20007ffe0ff */
[----:B------:R-:W-:Y:S01]  /*45c0*/  @!P0 IMAD R0, R9, R12, R0 ;  /* 0x0000000c09008224 */ /* 0x000fe200078e0200 */
[----:B------:R-:W-:Y:S01]  /*45d0*/  IADD3 R9, PT, PT, -R8, RZ, RZ ;  /* 0x000000ff08097210 */ /* 0x000fe20007ffe1ff */
[--C-:B------:R-:W-:Y:S02]  /*45e0*/  IMAD.MOV R12, RZ, RZ, -R2.reuse ;  /* 0x000000ffff0c7224 */ /* 0x100fe400078e0a02 */
[----:B------:R-:W-:Y:S02]  /*45f0*/  @!P0 IMAD R8, R13, R40, R2 ;  /* 0x000000280d088224 */ /* 0x000fe400078e0202 */
[----:B------:R-:W-:Y:S02]  /*4600*/  @!P0 IMAD.MOV.U32 R2, RZ, RZ, R0 ;  /* 0x000000ffff028224 */ /* 0x000fe400078e0000 */
[----:B------:R-:W-:Y:S02]  /*4610*/  IMAD R11, R3, R12, R11 ;  /* 0x0000000c030b7224 */ /* 0x000fe400078e020b */
[----:B------:R-:W-:Y:S02]  /*4620*/  IMAD R10, R6, R9, R10 ;  /* 0x00000009060a7224 */ /* 0x000fe400078e020a */
[----:B------:R-:W-:Y:S02]  /*4630*/  IMAD R11, R2, R3, R11 ;  /* 0x00000003020b7224 */ /* 0x000fe400078e020b */
[----:B------:R-:W-:Y:S02]  /*4640*/  IMAD R10, R8, R6, R10 ;  /* 0x00000006080a7224 */ /* 0x000fe400078e020a */
.L_x_88:
[----:B------:R-:W-:Y:S05]  /*4650*/  BRA.U UP1, `(.L_x_89) ;  /* 0x0000000101107547 */ /* 0x000fea000b800000 */
[----:B------:R-:W-:Y:S04]  /*4660*/  MOV R2, UR7 ;  /* 0x0000000700027c02 */ /* 0x000fe80008000f00 */
[----:B------:R-:W-:Y:S04]  /*4670*/  SHF.L.U32 R2, R2, 0x1f, RZ ;  /* 0x0000001f02027819 */ /* 0x000fe800000006ff */
[----:B------:R-:W2:Y:S02]  /*4680*/  SYNCS.PHASECHK.TRANS64.TRYWAIT P0, [UR6+0x88], R2 ;  /* 0x00008802ff0075a7 */ /* 0x000ea40008001106 */
[----:B--2---:R-:W-:Y:S05]  /*4690*/  @!P0 BRA `(.L_x_90) ;  /* 0x0000003c006c8947 */ /* 0x004fea0003800000 */
.L_x_89:
[----:B------:R-:W-:Y:S02]  /*46a0*/  R2UR UR11, R14 ;  /* 0x000000000e0b72ca */ /* 0x000fe400000e0000 */
[----:B------:R-:W-:Y:S02]  /*46b0*/  R2UR UR10, R15 ;  /* 0x000000000f0a72ca */ /* 0x000fe400000e0000 */
[----:B------:R-:W-:Y:S04]  /*46c0*/  ISETP.NE.U32.AND P2, PT, RZ, UR4, PT ;  /* 0x00000004ff007c0c */ /* 0x000fe8000bf45070 */
[----:B------:R-:W-:Y:S05]  /*46d0*/  ISETP.NE.AND.EX P2, PT, RZ, UR5, PT, P2 ;  /* 0x00000005ff007c0c */ /* 0x000fea000bf45320 */
[----:B------:R-:W-:Y:S02]  /*46e0*/  USHF.L.U32 UR11, UR11, 0x7, URZ ;  /* 0x000000070b0b7899 */ /* 0x000fe400080006ff */
[----:B------:R-:W-:Y:S01]  /*46f0*/  USHF.L.U32 UR10, UR10, 0x6, URZ ;  /* 0x000000060a0a7899 */ /* 0x000fe200080006ff */
[----:B------:R-:W-:Y:S11]  /*4700*/  BRA.U !UP4, `(.L_x_91) ;  /* 0x000000010c347547 */ /* 0x000ff6000b800000 */
[----:B------:R-:W-:Y:S01]  /*4710*/  UPLOP3.LUT UP0, UPT, UPT, UPT, UP3, 0x80, 0x8 ;  /* 0x000000000008789c */ /* 0x000fe20003f0f030 */
[----:B--2---:R-:W-:Y:S02]  /*4720*/  HFMA2 R0, -RZ, RZ, 0, 5.9604644775390625e-08 ;  /* 0x00000001ff007431 */ /* 0x004fe400000001ff */
[----:B------:R-:W-:Y:S03]  /*4730*/  IMAD.MOV.U32 R92, RZ, RZ, 0x1 ;  /* 0x00000001ff5c7424 */ /* 0x000fe600078e00ff */
[----:B------:R-:W-:Y:S05]  /*4740*/  PLOP3.LUT P0, PT, PT, PT, UP0, 0x80, 0x8 ;  /* 0x000000000008781c */ /* 0x000fea0003f0f008 */
[----:B------:R-:W2:Y:S01]  /*4750*/  @UP0 LDCU.64 UR14, c[0x0][0x888] ;  /* 0x00011100ff0e07ac */ /* 0x000ea20008000a00 */
[----:B------:R-:W-:Y:S07]  /*4760*/  @UP0 UIMAD UR8, UR36, UR4, URZ ;  /* 0x00000004240802a4 */ /* 0x000fee000f8e02ff */
[----:B------:R-:W-:Y:S01]  /*4770*/  @!P0 PRMT R92, R0, 0x7610, R92 ;  /* 0x00007610005c8816 */ /* 0x000fe2000000005c */
[----:B--2---:R-:W-:Y:S03]  /*4780*/  @UP0 UIMAD.WIDE UR14, UR8, 0x4, UR14 ;  /* 0x00000004080e08a5 */ /* 0x004fe6000f8e020e */
[----:B------:R-:W2:Y:S03]  /*4790*/  @!UP0 LDCU UR8, c[0x0][0x880] ;  /* 0x00011000ff0887ac */ /* 0x000ea60008000800 */
[----:B------:R-:W-:Y:S01]  /*47a0*/  IMAD.U32 R8, RZ, RZ, UR14 ;  /* 0x0000000eff087e24 */ /* 0x000fe2000f8e00ff */
[----:B------:R-:W-:Y:S05]  /*47b0*/  MOV R9, UR15 ;  /* 0x0000000f00097c02 */ /* 0x000fea0008000f00 */
[----:B-----5:R4:W5:Y:S02]  /*47c0*/  @P0 LDG.E R49, desc[UR46][R8.64] ;  /* 0x0000002e08310981 */ /* 0x020964000c1e1900 */
[----:B--2-4-:R-:W-:Y:S07]  /*47d0*/  @!P0 IMAD.U32 R49, RZ, RZ, UR8 ;  /* 0x00000008ff318e24 */ /* 0x014fee000f8e00ff */
.L_x_91:
[----:B-----5:R-:W-:Y:S01]  /*47e0*/  @!P2 FSETP.EQ.AND P0, PT, R49, RZ, PT ;  /* 0x000000ff3100a20b */ /* 0x020fe20003f02000 */
[----:B------:R-:W-:Y:S01]  /*47f0*/  @!UPT UIADD3 URZ, UPT, UPT, URZ, URZ, URZ ;  /* 0x000000fffffff290 */ /* 0x000fe2000fffe0ff */
[----:B------:R-:W-:Y:S11]  /*4800*/  @!P2 BRA `(.L_x_92) ;  /* 0x000000000014a947 */ /* 0x000ff60003800000 */
[----:B------:R-:W-:Y:S02]  /*4810*/  LOP3.LUT P2, RZ, R92, 0xff, RZ, 0xc0, !PT ;  /* 0x000000ff5cff7812 */ /* 0x000fe4000784c0ff */
[----:B------:R-:W-:Y:S04]  /*4820*/  PLOP3.LUT P0, PT, PT, PT, UP0, 0x80, 0x8 ;  /* 0x000000000008781c */ /* 0x000fe80003f0f008 */
[----:B------:R-:W-:Y:S07]  /*4830*/  PLOP3.LUT P0, PT, P0, PT, PT, 0x8, 0x80 ;  /* 0x000000000080781c */ /* 0x000fee000070e170 */
[----:B------:R-:W-:Y:S11]  /*4840*/  @P2 FSETP.EQ.AND P0, PT, R49, RZ, PT ;  /* 0x000000ff3100220b */ /* 0x000ff60003f02000 */
[----:B------:R-:W-:Y:S02]  /*4850*/  @!UPT UIADD3 URZ, UPT, UPT, URZ, URZ, URZ ;  /* 0x000000fffffff290 */ /* 0x000fe4000fffe0ff */
.L_x_92:
[----:B------:R-:W-:Y:S01]  /*4860*/  ULEA UR15, UR13, UR6, 0x3 ;  /* 0x000000060d0f7291 */ /* 0x000fe2000f8e18ff */
[----:B------:R-:W-:Y:S02]  /*4870*/  SHF.L.U32 R9, R29, 0x1f, RZ ;  /* 0x0000001f1d097819 */ /* 0x000fe400000006ff */
[----:B------:R-:W-:Y:S04]  /*4880*/  ELECT P4, URZ, PT ;  /* 0x0000000000ff782f */ /* 0x000fe80003880000 */
[----:B------:R-:W-:Y:S02]  /*4890*/  PLOP3.LUT P4, PT, P0, P4, PT, 0xf2, 0x2f ;  /* 0x00000000002f781c */ /* 0x000fe40000789e72 */
[----:B------:R-:W4:Y:S11]  /*48a0*/  SYNCS.PHASECHK.TRANS64.TRYWAIT P2, [UR15+0x68], R9 ;  /* 0x00006809ff0075a7 */ /* 0x000f36000804110f */
[----:B-1----:R-:W-:Y:S05]  /*48b0*/  @!P4 IADD3 R8, P0, PT, R30, 0x580, RZ ;  /* 0x000005801e08c810 */ /* 0x002fea0007f1e0ff */
[----:B--2---:R-:W-:Y:S01]  /*48c0*/  @!P4 IMAD.X R2, RZ, RZ, R31, P0 ;  /* 0x000000ffff02c224 */ /* 0x004fe200000e061f */
[----:B----4-:R-:W-:Y:S07]  /*48d0*/  @!P2 BRA `(.L_x_93) ;  /* 0x0000003800f4a947 */ /* 0x010fee0003800000 */
.L_x_169:
[----:B------:R-:W2:Y:S01]  /*48e0*/  LDC.64 R12, c[0x0][0xb18] ;  /* 0x0002c600ff0c7b82 */ /* 0x000ea20000000a00 */
[----:B------:R-:W-:Y:S01]  /*48f0*/  @!P4 R2UR UR8, R2 ;  /* 0x000000000208c2ca */ /* 0x000fe200000e0000 */
[----:B------:R-:W-:Y:S01]  /*4900*/  VOTEU.ALL UP2, P4 ;  /* 0x0000000000ff7886 */ /* 0x000fe20002040000 */
[----:B------:R-:W-:Y:S01]  /*4910*/  @!P4 R2UR UR9, R8 ;  /* 0x000000000809c2ca */ /* 0x000fe200000e0000 */
[----:B------:R-:W-:Y:S01]  /*4920*/  VOTEU.ALL UP1, P4 ;  /* 0x0000000000ff7886 */ /* 0x000fe20002020000 */
[----:B-1----:R-:W-:Y:S03]  /*4930*/  @!P4 IMAD.MOV.U32 R0, RZ, RZ, 0x2000 ;  /* 0x00002000ff00c424 */ /* 0x002fe600078e00ff */
[----:B------:R-:W1:Y:S01]  /*4940*/  @!P1 LDC R2, c[0x0][0xb0c] ;  /* 0x0002c300ff029b82 */ /* 0x000e620000000800 */
[----:B------:R-:W-:Y:S01]  /*4950*/  UMOV UR20, 0x0 ;  /* 0x0000000000147882 */ /* 0x000fe20000000000 */
[----:B------:R-:W-:Y:S01]  /*4960*/  UMOV UR21, 0x10000000 ;  /* 0x1000000000157882 */ /* 0x000fe20000000000 */
[----:B------:R-:W-:Y:S01]  /*4970*/  UMOV UR12, UR36 ;  /* 0x00000024000c7c82 */ /* 0x000fe20008000000 */
[----:B------:R-:W-:Y:S01]  /*4980*/  UIADD3 UR14, UPT, UPT, UR13, 0x1, URZ ;  /* 0x000000010d0e7890 */ /* 0x000fe2000fffe0ff */
[----:B------:R-:W-:Y:S01]  /*4990*/  @P3 SHF.R.U32.HI R26, RZ, 0x10, R21 ;  /* 0x00000010ff1a3819 */ /* 0x000fe20000011615 */
[----:B------:R-:W-:Y:S02]  /*49a0*/  VIADD R28, R28, 0x1 ;  /* 0x000000011c1c7836 */ /* 0x000fe40000000000 */
[----:B------:R-:W-:Y:S01]  /*49b0*/  IMAD.U32 R9, RZ, RZ, UR8 ;  /* 0x00000008ff097e24 */ /* 0x000fe2000f8e00ff */
[----:B------:R-:W-:Y:S01]  /*49c0*/  @!UP2 ULEA UR8, UR13, UR6, 0xd ;  /* 0x000000060d08a291 */ /* 0x000fe2000f8e68ff */
[----:B------:R-:W-:Y:S01]  /*49d0*/  IMAD.U32 R8, RZ, RZ, UR9 ;  /* 0x00000009ff087e24 */ /* 0x000fe2000f8e00ff */
[----:B------:R-:W-:Y:S02]  /*49e0*/  UIADD3 UR9, UPT, UPT, UR15, 0x50, URZ ;  /* 0x000000500f097890 */ /* 0x000fe4000fffe0ff */
[----:B------:R-:W-:Y:S01]  /*49f0*/  @!P4 R2UR UR19, R9 ;  /* 0x000000000913c2ca */ /* 0x000fe200000e0000 */
[----:B------:R-:W-:Y:S01]  /*4a00*/  @!UP2 UIADD3 UR8, UPT, UPT, UR8, 0x200, URZ ;  /* 0x000002000808a890 */ /* 0x000fe2000fffe0ff */
[----:B------:R-:W-:Y:S01]  /*4a10*/  @!P4 R2UR UR18, R8 ;  /* 0x000000000812c2ca */ /* 0x000fe200000e0000 */
[----:B------:R-:W-:Y:S01]  /*4a20*/  UISETP.NE.AND UP5, UPT, UR14, 0x3, UPT ;  /* 0x000000030e00788c */ /* 0x000fe2000bfa5270 */
[----:B------:R-:W4:Y:S01]  /*4a30*/  LDC.64 R8, c[0x0][0xb10] ;  /* 0x0002c400ff087b82 */ /* 0x000f220000000a00 */
[----:B------:R-:W-:Y:S02]  /*4a40*/  UPRMT UR16, UR37, 0x654, UR9 ;  /* 0x0000065425107896 */ /* 0x000fe40008000009 */
[----:B------:R-:W-:Y:S02]  /*4a50*/  USEL UR17, URZ, 0x1, UP5 ;  /* 0x00000001ff117887 */ /* 0x000fe4000a800000 */
[----:B------:R-:W-:Y:S04]  /*4a60*/  USEL UR14, UR14, URZ, UP5 ;  /* 0x000000ff0e0e7287 */ /* 0x000fe8000a800000 */
[----:B------:R-:W-:Y:S01]  /*4a70*/  ULEA UR13, UR14, UR6, 0x3 ;  /* 0x000000060e0d7291 */ /* 0x000fe2000f8e18ff */
[----:B------:R-:W-:Y:S01]  /*4a80*/  LOP3.LUT R29, R29, UR17, RZ, 0x3c, !PT ;  /* 0x000000111d1d7c12 */ /* 0x000fe2000f8e3cff */
[----:B------:R1:W-:Y:S01]  /*4a90*/  @!UP1 UTMALDG.3D [UR8], [UR18], desc[UR20] ;  /* 0x00001408120095b4 */ /* 0x0003e20008011000 */
[----:B------:R5:W-:Y:S02]  /*4aa0*/  @!P4 SYNCS.ARRIVE.TRANS64.RED.A0TR RZ, [UR15+0x50], R0 ;  /* 0x00005000ffffc9a7 */ /* 0x000be4000830040f */
[----:B------:R-:W-:Y:S01]  /*4ab0*/  SHF.L.U32 R14, R29, 0x1f, RZ ;  /* 0x0000001f1d0e7819 */ /* 0x000fe200000006ff */
[C---:B----4-:R-:W-:Y:S01]  /*4ac0*/  @!P1 IMAD.HI.U32 R8, R11.reuse, R8, RZ ;  /* 0x000000080b089227 */ /* 0x050fe200078e00ff */
[----:B--2---:R-:W-:Y:S02]  /*4ad0*/  @!P1 ISETP.NE.AND P0, PT, R12, 0x1, PT ;  /* 0x000000010c00980c */ /* 0x004fe40003f05270 */
[----:B-1----:R-:W-:Y:S01]  /*4ae0*/  @!P1 ISETP.NE.AND P2, PT, R2, 0x1, PT ;  /* 0x000000010200980c */ /* 0x002fe20003f45270 */
[----:B------:R-:W-:Y:S01]  /*4af0*/  SYNCS.ARRIVE.TRANS64.RED.A1T0 RZ, [UR16], RZ ;  /* 0x000000ffffff79a7 */ /* 0x000fe20008100410 */
[C---:B------:R-:W-:Y:S01]  /*4b00*/  @!P1 IMAD.HI.U32 R13, R10.reuse, R13, RZ ;  /* 0x0000000d0a0d9227 */ /* 0x040fe200078e00ff */
[----:B------:R-:W-:Y:S04]  /*4b10*/  @!P1 SHF.R.U32.HI R8, RZ, R9, R8 ;  /* 0x00000009ff089219 */ /* 0x000fe80000011608 */
[----:B------:R-:W-:Y:S01]  /*4b20*/  @!P1 SEL R8, R11, R8, !P2 ;  /* 0x000000080b089207 */ /* 0x000fe20005000000 */
[----:B------:R-:W1:Y:S01]  /*4b30*/  SYNCS.PHASECHK.TRANS64.TRYWAIT P5, [UR13+0x68], R14 ;  /* 0x0000680eff0075a7 */ /* 0x000e6200080a110d */
[----:B-----5:R-:W2:Y:S02]  /*4b40*/  @!P1 LDC R0, c[0x0][0xb20] ;  /* 0x0002c800ff009b82 */ /* 0x020ea40000000800 */
[----:B--2---:R-:W-:Y:S04]  /*4b50*/  @!P1 SHF.R.U32.HI R0, RZ, R0, R13 ;  /* 0x00000000ff009219 */ /* 0x004fe8000001160d */
[----:B------:R-:W-:Y:S05]  /*4b60*/  @!P1 SEL R9, R10, R0, !P0 ;  /* 0x000000000a099207 */ /* 0x000fea0004000000 */
[----:B------:R-:W-:Y:S02]  /*4b70*/  @!P1 IMAD.IADD R0, R9, 0x1, -R8 ;  /* 0x0000000109009824 */ /* 0x000fe400078e0a08 */
[----:B------:R-:W-:Y:S02]  /*4b80*/  @!P1 IMAD.IADD R8, R8, 0x1, -R9 ;  /* 0x0000000108089824 */ /* 0x000fe400078e0a09 */
[----:B------:R-:W-:Y:S02]  /*4b90*/  @!P1 IMAD R11, R0, R2, R11 ;  /* 0x00000002000b9224 */ /* 0x000fe400078e020b */
[----:B------:R-:W-:Y:S01]  /*4ba0*/  @!P1 IMAD R10, R8, R12, R10 ;  /* 0x0000000c080a9224 */ /* 0x000fe200078e020a */
[----:B-1----:R-:W-:Y:S06]  /*4bb0*/  @!P5 BRA `(.L_x_94) ;  /* 0x000000380054d947 */ /* 0x002fec0003800000 */
.L_x_171:
[----:B------:R-:W-:Y:S01]  /*4bc0*/  @!P4 IADD3 R2, P0, PT, R30, 0x580, RZ ;  /* 0x000005801e02c810 */ /* 0x000fe20007f1e0ff */
[----:B------:R-:W-:Y:S01]  /*4bd0*/  UMOV UR18, 0x0 ;  /* 0x0000000000127882 */ /* 0x000fe20000000000 */
[----:B------:R-:W-:Y:S01]  /*4be0*/  UMOV UR19, 0x10000000 ;  /* 0x1000000000137882 */ /* 0x000fe20000000000 */
[----:B------:R-:W-:Y:S01]  /*4bf0*/  VOTEU.ALL UP1, P4 ;  /* 0x0000000000ff7886 */ /* 0x000fe20002020000 */
[----:B------:R-:W-:Y:S01]  /*4c00*/  @!P4 R2UR UR9, R2 ;  /* 0x000000000209c2ca */ /* 0x000fe200000e0000 */
[----:B-1----:R-:W-:Y:S01]  /*4c10*/  @!P4 IMAD.X R0, RZ, RZ, R31, P0 ;  /* 0x000000ffff00c224 */ /* 0x002fe200000e061f */
[----:B------:R-:W-:Y:S01]  /*4c20*/  UMOV UR12, UR36 ;  /* 0x00000024000c7c82 */ /* 0x000fe20008000000 */
[----:B------:R-:W-:Y:S01]  /*4c30*/  @P3 R2UR UR36, R26 ;  /* 0x000000001a2432ca */ /* 0x000fe200000e0000 */
[----:B------:R-:W-:Y:S01]  /*4c40*/  @!UP1 ULEA UR15, UR14, UR6, 0xd ;  /* 0x000000060e0f9291 */ /* 0x000fe2000f8e68ff */
[----:B------:R-:W-:Y:S01]  /*4c50*/  ISETP.NE.AND P0, PT, R28, 0x2, PT ;  /* 0x000000021c00780c */ /* 0x000fe20003f05270 */
[----:B------:R-:W-:Y:S01]  /*4c60*/  @!UP1 UIADD3 UR10, UPT, UPT, UR10, 0x20, URZ ;  /* 0x000000200a0a9890 */ /* 0x000fe2000fffe0ff */
[----:B------:R-:W-:Y:S01]  /*4c70*/  @!P4 R2UR UR8, R0 ;  /* 0x000000000008c2ca */ /* 0x000fe200000e0000 */
[----:B------:R-:W-:Y:S01]  /*4c80*/  IMAD.IADD R15, R10, 0x1, R90 ;  /* 0x000000010a0f7824 */ /* 0x000fe200078e025a */
[----:B------:R-:W-:Y:S01]  /*4c90*/  SEL R0, RZ, 0x1, P0 ;  /* 0x00000001ff007807 */ /* 0x000fe20000000000 */
[----:B------:R-:W-:Y:S01]  /*4ca0*/  IMAD.IADD R14, R11, 0x1, R91 ;  /* 0x000000010b0e7824 */ /* 0x000fe200078e025b */
[----:B------:R-:W-:Y:S02]  /*4cb0*/  SEL R28, R28, RZ, P0 ;  /* 0x000000ff1c1c7207 */ /* 0x000fe40000000000 */
[----:B------:R-:W-:Y:S01]  /*4cc0*/  IMAD.U32 R8, RZ, RZ, UR9 ;  /* 0x00000009ff087e24 */ /* 0x000fe2000f8e00ff */
[----:B------:R-:W-:Y:S01]  /*4cd0*/  UIADD3 UR9, UPT, UPT, UR13, 0x50, URZ ;  /* 0x000000500d097890 */ /* 0x000fe2000fffe0ff */
[----:B------:R-:W-:Y:S03]  /*4ce0*/  LOP3.LUT R27, R27, R0, RZ, 0x3c, !PT ;  /* 0x000000001b1b7212 */ /* 0x000fe600078e3cff */
[----:B------:R-:W-:Y:S02]  /*4cf0*/  @!P4 R2UR UR16, R8 ;  /* 0x000000000810c2ca */ /* 0x000fe400000e0000 */
[----:B------:R-:W-:Y:S01]  /*4d00*/  IMAD.U32 R9, RZ, RZ, UR8 ;  /* 0x00000008ff097e24 */ /* 0x000fe2000f8e00ff */
[----:B------:R-:W-:Y:S01]  /*4d10*/  @!UP1 UIADD3 UR8, UPT, UPT, UR15, 0x200, URZ ;  /* 0x000002000f089890 */ /* 0x000fe2000fffe0ff */
[----:B------:R-:W-:Y:S01]  /*4d20*/  VOTEU.ALL UP1, P4 ;  /* 0x0000000000ff7886 */ /* 0x000fe20002020000 */
[----:B------:R-:W-:Y:S02]  /*4d30*/  UPRMT UR15, UR37, 0x654, UR9 ;  /* 0x00000654250f7896 */ /* 0x000fe40008000009 */
[----:B------:R-:W-:Y:S11]  /*4d40*/  @!P4 R2UR UR17, R9 ;  /* 0x000000000911c2ca */ /* 0x000ff600000e0000 */
[----:B------:R-:W-:Y:S02]  /*4d50*/  @!UPT UIADD3 URZ, UPT, UPT, URZ, URZ, URZ ;  /* 0x000000fffffff290 */ /* 0x000fe4000fffe0ff */
[----:B------:R2:W-:Y:S01]  /*4d60*/  @!UP1 UTMALDG.3D [UR8], [UR16], desc[UR18] ;  /* 0x00001208100095b4 */ /* 0x0005e20008011000 */
[----:B------:R2:W-:Y:S01]  /*4d70*/  @!P4 SYNCS.ARRIVE.TRANS64.RED.A0TR RZ, [UR13+0x50], R25 ;  /* 0x00005019ffffc9a7 */ /* 0x0005e2000830040d */
[----:B------:R-:W-:Y:S04]  /*4d80*/  UIADD3 UR13, UPT, UPT, UR14, 0x1, URZ ;  /* 0x000000010e0d7890 */ /* 0x000fe8000fffe0ff */
[----:B------:R-:W-:Y:S04]  /*4d90*/  UISETP.NE.AND UP1, UPT, UR13, 0x3, UPT ;  /* 0x000000030d00788c */ /* 0x000fe8000bf25270 */
[----:B------:R-:W-:Y:S02]  /*4da0*/  USEL UR14, URZ, 0x1, UP1 ;  /* 0x00000001ff0e7887 */ /* 0x000fe40008800000 */
[----:B------:R-:W-:Y:S02]  /*4db0*/  USEL UR13, UR13, URZ, UP1 ;  /* 0x000000ff0d0d7287 */ /* 0x000fe40008800000 */
[----:B------:R-:W-:Y:S02]  /*4dc0*/  UPLOP3.LUT UP1, UPT, UPT, UPT, UPT, 0x80, 0x8 ;  /* 0x000000000008789c */ /* 0x000fe40003f2f070 */
[----:B------:R-:W-:Y:S01]  /*4dd0*/  LOP3.LUT R29, R29, UR14, RZ, 0x3c, !PT ;  /* 0x0000000e1d1d7c12 */ /* 0x000fe2000f8e3cff */
[----:B------:R-:W-:Y:S01]  /*4de0*/  SYNCS.ARRIVE.TRANS64.RED.A1T0 RZ, [UR15], RZ ;  /* 0x000000ffffff79a7 */ /* 0x000fe2000810040f */
[----:B------:R-:W-:Y:S07]  /*4df0*/  @P3 BRA `(.L_x_95) ;  /* 0xfffffff4001c3947 */ /* 0x000fee000383ffff */
[----:B------:R-:W-:Y:S01]  /*4e00*/  UIADD3 UR6, UPT, UPT, UR6, 0x68, URZ ;  /* 0x0000006806067890 */ /* 0x000fe2000fffe0ff */
[----:B------:R-:W-:-:S03]  /*4e10*/  SHF.L.U32 R2, R29, 0x1f, RZ ;  /* 0x0000001f1d027819 */ /* 0x000fc600000006ff */
[----:B------:R-:W-:-:S09]  /*4e20*/  ULEA UR4, UR13, UR6, 0x3 ;  /* 0x000000060d047291 */ /* 0x000fd2000f8e18ff */
[----:B------:R-:W1:Y:S02]  /*4e30*/  SYNCS.PHASECHK.TRANS64.TRYWAIT P0, [UR4], R2 ;  /* 0x00000002ff0075a7 */ /* 0x000e640008001104 */
[----:B-1----:R-:W-:Y:S05]  /*4e40*/  @!P0 BRA `(.L_x_96) ;  /* 0x0000003400c88947 */ /* 0x002fea0003800000 */
.L_x_173:
        /* <DEDUP_REMOVED lines=9> */
.L_x_175:
[----:B------:R-:W-:-:S04]  /*4ee0*/  UIADD3 UR5, UPT, UPT, UR5, 0x1, URZ ;  /* 0x0000000105057890 */ /* 0x000fc8000fffe0ff */
[----:B------:R-:W-:-:S04]  /*4ef0*/  UISETP.NE.AND UP0, UPT, UR5, 0x3, UPT ;  /* 0x000000030500788c */ /* 0x000fc8000bf05270 */
[----:B------:R-:W-:Y:S02]  /*4f00*/  USEL UR4, URZ, 0x1, UP0 ;  /* 0x00000001ff047887 */ /* 0x000fe40008000000 */
[----:B------:R-:W-:-:S04]  /*4f10*/  USEL UR5, UR5, URZ, UP0 ;  /* 0x000000ff05057287 */ /* 0x000fc80008000000 */
[----:B------:R-:W-:Y:S01]  /*4f20*/  ULEA UR5, UR5, UR6, 0x3 ;  /* 0x0000000605057291 */ /* 0x000fe2000f8e18ff */
[----:B-1----:R-:W-:-:S04]  /*4f30*/  LOP3.LUT R2, R29, UR4, RZ, 0x3c, !PT ;  /* 0x000000041d027c12 */ /* 0x002fc8000f8e3cff */
[----:B------:R-:W-:Y:S01]  /*4f40*/  SHF.L.U32 R2, R2, 0x1f, RZ ;  /* 0x0000001f02027819 */ /* 0x000fe200000006ff */
[----:B------:R-:W-:-:S07]  /*4f50*/  IMAD.U32 R0, RZ, RZ, UR5 ;  /* 0x00000005ff007e24 */ /* 0x000fce000f8e00ff */
.L_x_98:
[----:B-1----:R1:W4:Y:S02]  /*4f60*/  SYNCS.PHASECHK.TRANS64.TRYWAIT P0, [R0+URZ], R2 ;  /* 0x00000002000075a7 */ /* 0x00232400080011ff */
[----:B----4-:R-:W-:Y:S05]  /*4f70*/  @!P0 NANOSLEEP.SYNCS 0x989680 ;  /* 0x009896800000895d */ /* 0x010fea0003900000 */
[----:B------:R-:W4:Y:S02]  /*4f80*/  @!P0 SYNCS.PHASECHK.TRANS64 P0, [R0+URZ], R2 ;  /* 0x00000002000085a7 */ /* 0x000f2400080010ff */
[----:B--2-4-:R-:W-:Y:S05]  /*4f90*/  @P0 EXIT ;  /* 0x000000000000094d */ /* 0x014fea0003800000 */
[----:B------:R-:W-:Y:S05]  /*4fa0*/  BRA `(.L_x_98) ;  /* 0xfffffffc00ec7947 */ /* 0x000fea000383ffff */
.L_x_86:
[----:B------:R-:W-:-:S06]  /*4fb0*/  UISETP.GE.AND UP1, UPT, UR10, 0x4, UPT ;  /* 0x000000040a00788c */ /* 0x000fcc000bf26270 */
[----:B------:R-:W-:-:S13]  /*4fc0*/  PLOP3.LUT P0, PT, PT, PT, UP1, 0x80, 0x8 ;  /* 0x000000000008781c */ /* 0x000fda0003f0f018 */
[----:B------:R-:W-:Y:S05]  /*4fd0*/  @!P0 EXIT ;  /* 0x000000000000894d */ /* 0x000fea0003800000 */
[----:B------:R-:W-:Y:S01]  /*4fe0*/  BAR.SYNC.DEFER_BLOCKING 0x6, 0xa0 ;  /* 0x0182800000007b1d */ /* 0x000fe20000010000 */
[C---:B------:R-:W-:Y:S01]  /*4ff0*/  IMAD.SHL.U32 R2, R97.reuse, 0x20, RZ ;  /* 0x0000002061027824 */ /* 0x040fe200078e00ff */
[C---:B------:R-:W-:Y:S01]  /*5000*/  LOP3.LUT R98, R97.reuse, 0x2, RZ, 0xc0, !PT ;  /* 0x0000000261627812 */ /* 0x040fe200078ec0ff */
[C---:B------:R-:W-:Y:S01]  /*5010*/  IMAD.SHL.U32 R103, R97.reuse, 0x4, RZ ;  /* 0x0000000461677824 */ /* 0x040fe200078e00ff */
[C---:B------:R-:W-:Y:S01]  /*5020*/  LOP3.LUT R104, R97.reuse, 0x60, RZ, 0xc0, !PT ;  /* 0x0000006061687812 */ /* 0x040fe200078ec0ff */
[C---:B------:R-:W-:Y:S01]  /*5030*/  IMAD.U32 R46, R97.reuse, 0x10000, RZ ;  /* 0x00010000612e7824 */ /* 0x040fe200078e00ff */
[----:B------:R-:W-:Y:S02]  /*5040*/  UMOV UR48, 0x400 ;  /* 0x0000040000307882 */ /* 0x000fe40000000000 */
[----:B------:R-:W1:Y:S01]  /*5050*/  LDC R95, c[0x0][0x370] ;  /* 0x0000dc00ff5f7b82 */ /* 0x000e620000000800 */
[----:B------:R-:W-:Y:S01]  /*5060*/  ULEA UR48, UR37, UR48, 0x18 ;  /* 0x0000003025307291 */ /* 0x000fe2000f8ec0ff */
[----:B------:R-:W-:Y:S01]  /*5070*/  LOP3.LUT R3, R2, 0xc0, RZ, 0xc0, !PT ;  /* 0x000000c002037812 */ /* 0x000fe200078ec0ff */
[----:B------:R-:W-:Y:S01]  /*5080*/  IMAD.MOV.U32 R45, RZ, RZ, RZ ;  /* 0x000000ffff2d7224 */ /* 0x000fe200078e00ff */
[----:B------:R-:W-:Y:S01]  /*5090*/  LOP3.LUT R97, R97, 0x4, RZ, 0xc0, !PT ;  /* 0x0000000461617812 */ /* 0x000fe200078ec0ff */
[----:B------:R-:W-:Y:S01]  /*50a0*/  UIADD3 UR52, UPT, UPT, UR48, 0x200, URZ ;  /* 0x0000020030347890 */ /* 0x000fe2000fffe0ff */
[----:B------:R-:W-:-:S02]  /*50b0*/  LOP3.LUT R103, R3, 0x18, R103, 0xf8, !PT ;  /* 0x0000001803677812 */ /* 0x000fc400078ef867 */
[----:B------:R-:W-:Y:S01]  /*50c0*/  CS2R R100, SRZ ;  /* 0x0000000000647805 */ /* 0x000fe2000001ff00 */
[----:B------:R-:W2:Y:S01]  /*50d0*/  LDC R42, c[0x0][0xb0c] ;  /* 0x0002c300ff2a7b82 */ /* 0x000ea20000000800 */
[----:B------:R-:W-:Y:S01]  /*50e0*/  LOP3.LUT R46, R46, 0x600000, RZ, 0xc0, !PT ;  /* 0x006000002e2e7812 */ /* 0x000fe200078ec0ff */
[----:B------:R-:W-:Y:S01]  /*50f0*/  IMAD.MOV.U32 R108, RZ, RZ, RZ ;  /* 0x000000ffff6c7224 */ /* 0x000fe200078e00ff */
[----:B------:R-:W-:Y:S01]  /*5100*/  IADD3 R102, PT, PT, -R97, 0x2, RZ ;  /* 0x0000000261667810 */ /* 0x000fe20007ffe1ff */
[----:B------:R-:W-:Y:S01]  /*5110*/  IMAD.MOV R98, RZ, RZ, -R98 ;  /* 0x000000ffff627224 */ /* 0x000fe200078e0a62 */
[----:B------:R-:W-:Y:S01]  /*5120*/  LOP3.LUT R103, R103, 0xf20, R2, 0xf8, !PT ;  /* 0x00000f2067677812 */ /* 0x000fe200078ef802 */
[----:B------:R-:W-:Y:S01]  /*5130*/  IMAD.MOV R97, RZ, RZ, -R97 ;  /* 0x000000ffff617224 */ /* 0x000fe200078e0a61 */
[----:B------:R-:W3:Y:S01]  /*5140*/  LDCU.64 UR54, c[0x0][0x348] ;  /* 0x00006900ff3677ac */ /* 0x000ee20008000a00 */
[----:B------:R-:W4:Y:S01]  /*5150*/  LDC R93, c[0x0][0xb20] ;  /* 0x0002c800ff5d7b82 */ /* 0x000f220000000800 */
[----:B------:R-:W3:Y:S01]  /*5160*/  LDS R0, [UR48+0x140] ;  /* 0x00014030ff007984 */ /* 0x000ee20008000800 */
[----:B------:R-:W-:Y:S01]  /*5170*/  IMAD.SHL.U32 R102, R102, 0x10, RZ ;  /* 0x0000001066667824 */ /* 0x000fe200078e00ff */
[----:B------:R-:W-:Y:S01]  /*5180*/  LEA R103, R103, UR52, 0x1 ;  /* 0x0000003467677c11 */ /* 0x000fe2000f8e08ff */
[----:B------:R-:W-:Y:S01]  /*5190*/  UMOV UR51, 0x1 ;  /* 0x0000000100337882 */ /* 0x000fe20000000000 */
[----:B------:R-:W-:Y:S01]  /*51a0*/  UMOV UR56, URZ ;  /* 0x000000ff00387c82 */ /* 0x000fe20008000000 */
[----:B------:R-:W1:Y:S02]  /*51b0*/  LDCU.64 UR38, c[0x0][0x888] ;  /* 0x00011100ff2677ac */ /* 0x000e640008000a00 */
[----:B------:R-:W1:Y:S01]  /*51c0*/  LDC R41, c[0x0][0xb30] ;  /* 0x0002cc00ff297b82 */ /* 0x000e620000000800 */
[----:B------:R-:W1:Y:S01]  /*51d0*/  LDCU.64 UR44, c[0x0][0x890] ;  /* 0x00011200ff2c77ac */ /* 0x000e620008000a00 */
[----:B------:R-:W-:Y:S01]  /*51e0*/  UMOV UR50, URZ ;  /* 0x000000ff00327c82 */ /* 0x000fe20008000000 */
[----:B------:R-:W-:-:S05]  /*51f0*/  UMOV UR49, URZ ;  /* 0x000000ff00317c82 */ /* 0x000fca0008000000 */
[----:B------:R-:W1:Y:S08]  /*5200*/  LDC.64 R88, c[0x0][0xb10] ;  /* 0x0002c400ff587b82 */ /* 0x000e700000000a00 */
[----:B------:R-:W1:Y:S08]  /*5210*/  LDC.64 R38, c[0x0][0xb18] ;  /* 0x0002c600ff267b82 */ /* 0x000e700000000a00 */
[----:B------:R-:W1:Y:S08]  /*5220*/  LDC.64 R36, c[0x0][0xb28] ;  /* 0x0002ca00ff247b82 */ /* 0x000e700000000a00 */
[----:B------:R-:W1:Y:S01]  /*5230*/  LDC.64 R86, c[0x0][0x8b0] ;  /* 0x00022c00ff567b82 */ /* 0x000e620000000a00 */
[----:B---3--:R-:W-:-:S07]  /*5240*/  IMAD.IADD R46, R0, 0x1, R46 ;  /* 0x00000001002e7824 */ /* 0x008fce00078e022e */
[----:B------:R-:W3:Y:S08]  /*5250*/  LDC.64 R84, c[0x0][0x8a8] ;  /* 0x00022a00ff547b82 */ /* 0x000ef00000000a00 */
[----:B--2-4-:R-:W1:Y:S02]  /*5260*/  LDC R94, c[0x0][0x374] ;  /* 0x0000dd00ff5e7b82 */ /* 0x014e640000000800 */
.L_x_129:
[----:B------:R-:W-:Y:S02]  /*5270*/  LEA R0, R108, UR48, 0x3 ;  /* 0x000000306c007c11 */ /* 0x000fe4000f8e18ff */
[----:B------:R-:W-:Y:S02]  /*5280*/  SHF.L.U32 R2, R100, 0x1f, RZ ;  /* 0x0000001f64027819 */ /* 0x000fe400000006ff */
[----:B------:R-:W-:Y:S02]  /*5290*/  LEA R16, R108, UR48, 0x4 ;  /* 0x000000306c107c11 */ /* 0x000fe4000f8e20ff */
[----:B------:R-:W2:Y:S02]  /*52a0*/  SYNCS.PHASECHK.TRANS64.TRYWAIT P0, [R0+URZ+0x90], R2 ;  /* 0x00009002000075a7 */ /* 0x000ea400080011ff */
[----:B--2---:R-:W-:Y:S05]  /*52b0*/  @!P0 BRA `(.L_x_99) ;  /* 0x0000003000dc8947 */ /* 0x004fea0003800000 */
.L_x_176:
[----:B------:R-:W4:Y:S01]  /*52c0*/  LDC.64 R10, c[0x0][0xb10] ;  /* 0x0002c400ff0a7b82 */ /* 0x000f220000000a00 */
[----:B------:R-:W3:Y:S01]  /*52d0*/  LDS.128 R16, [R16+0x120] ;  /* 0x0001200010107984 */ /* 0x000ee20000000c00 */
[----:B-1----:R-:W-:Y:S01]  /*52e0*/  ISETP.NE.AND P1, PT, R41, 0x1, PT ;  /* 0x000000012900780c */ /* 0x002fe20003f25270 */
[----:B--2---:R-:W-:Y:S01]  /*52f0*/  VIADD R0, R0, 0xa0 ;  /* 0x000000a000007836 */ /* 0x004fe20000000000 */
[----:B------:R-:W-:Y:S04]  /*5300*/  ISETP.GE.AND P0, PT, R40, 0x1, PT ;  /* 0x000000012800780c */ /* 0x000fe80003f06270 */
[----:B------:R-:W1:Y:S01]  /*5310*/  LDC.64 R8, c[0x0][0xb18] ;  /* 0x0002c600ff087b82 */ /* 0x000e620000000a00 */
[----:B------:R-:W-:Y:S01]  /*5320*/  PRMT R0, RZ, 0x654, R0 ;  /* 0x00000654ff007816 */ /* 0x000fe20000000000 */
[----:B------:R-:W-:Y:S01]  /*5330*/  @!PT LDS RZ, [RZ] ;  /* 0x00000000fffff984 */ /* 0x000fe20000000800 */
[----:B------:R-:W-:Y:S01]  /*5340*/  @!PT LDS RZ, [RZ] ;  /* 0x00000000fffff984 */ /* 0x000fe20000000800 */
[----:B------:R-:W-:Y:S01]  /*5350*/  @!PT LDS RZ, [RZ] ;  /* 0x00000000fffff984 */ /* 0x000fe20000000800 */
[----:B------:R-:W-:Y:S01]  /*5360*/  @!PT LDS RZ, [RZ] ;  /* 0x00000000fffff984 */ /* 0x000fe20000000800 */
[----:B------:R2:W-:Y:S06]  /*5370*/  MEMBAR.ALL.CTA ;  /* 0x0000000000007992 */ /* 0x0005ec0000008000 */
[----:B--2---:R-:W2:Y:S01]  /*5380*/  FENCE.VIEW.ASYNC.S ;  /* 0x00000000000073c6 */ /* 0x004ea20000000000 */
[----:B------:R-:W1:Y:S08]  /*5390*/  @!P1 LDC R12, c[0x0][0xb20] ;  /* 0x0002c800ff0c9b82 */ /* 0x000e700000000800 */
[----:B------:R-:W1:Y:S01]  /*53a0*/  @!P1 LDC R7, c[0x0][0xb0c] ;  /* 0x0002c300ff079b82 */ /* 0x000e620000000800 */
[----:B--2---:R2:W-:Y:S01]  /*53b0*/  SYNCS.ARRIVE.TRANS64.RED.A1T0 RZ, [R0+URZ], RZ ;  /* 0x000000ff00ff79a7 */ /* 0x0045e200081004ff */
[----:B---3--:R-:W-:Y:S04]  /*53c0*/  LOP3.LUT P4, RZ, R18, 0x1, RZ, 0xc0, !PT ;  /* 0x0000000112ff7812 */ /* 0x008fe8000788c0ff */
[----:B------:R-:W-:Y:S09]  /*53d0*/  P2R R105, PR, RZ, 0x10 ;  /* 0x00000010ff697803 */ /* 0x000ff20000000000 */
[----:B------:R-:W-:Y:S02]  /*53e0*/  @P4 MOV R44, R16 ;  /* 0x00000010002c4202 */ /* 0x000fe40000000f00 */
[----:B------:R-:W-:Y:S01]  /*53f0*/  @P4 LOP3.LUT R43, R17, 0xffff, RZ, 0xc0, !PT ;  /* 0x0000ffff112b4812 */ /* 0x000fe200078ec0ff */
[----:B--2-4-:R-:W-:Y:S06]  /*5400*/  @!P0 BRA `(.L_x_100) ;  /* 0x0000000000a48947 */ /* 0x014fec0003800000 */
[----:B------:R-:W-:Y:S01]  /*5410*/  IMAD.HI.U32 R0, R94, R39, RZ ;  /* 0x000000275e007227 */ /* 0x000fe200078e00ff */
[----:B------:R-:W-:Y:S02]  /*5420*/  ISETP.NE.AND P0, PT, R38, 0x1, PT ;  /* 0x000000012600780c */ /* 0x000fe40003f05270 */
[----:B------:R-:W-:Y:S01]  /*5430*/  ISETP.NE.AND P2, PT, R40, 0x1, PT ;  /* 0x000000012800780c */ /* 0x000fe20003f45270 */
[----:B------:R-:W-:Y:S01]  /*5440*/  IMAD.HI.U32 R4, R95, R88, RZ ;  /* 0x000000585f047227 */ /* 0x000fe200078e00ff */
[----:B------:R-:W-:Y:S02]  /*5450*/  SHF.R.U32.HI R0, RZ, R93, R0 ;  /* 0x0000005dff007219 */ /* 0x000fe40000011600 */
[----:B------:R-:W-:Y:S01]  /*5460*/  ISETP.NE.AND P3, PT, R42, 0x1, PT ;  /* 0x000000012a00780c */ /* 0x000fe20003f65270 */
[----:B------:R-:W-:Y:S01]  /*5470*/  IMAD.HI.U32 R6, R43, R39, RZ ;  /* 0x000000272b067227 */ /* 0x000fe200078e00ff */
[-C--:B------:R-:W-:Y:S02]  /*5480*/  SHF.R.U32.HI R4, RZ, R89.reuse, R4 ;  /* 0x00000059ff047219 */ /* 0x080fe40000011604 */
[----:B------:R-:W-:Y:S01]  /*5490*/  SEL R0, R94, R0, !P0 ;  /* 0x000000005e007207 */ /* 0x000fe20004000000 */
[----:B------:R-:W-:Y:S01]  /*54a0*/  IMAD.HI.U32 R5, R44, R88, RZ ;  /* 0x000000582c057227 */ /* 0x000fe200078e00ff */
[----:B------:R-:W-:Y:S03]  /*54b0*/  SEL R4, R95, R4, !P3 ;  /* 0x000000045f047207 */ /* 0x000fe60005800000 */
[-C--:B------:R-:W-:Y:S01]  /*54c0*/  IMAD.HI.U32 R3, R0, R36.reuse, RZ ;  /* 0x0000002400037227 */ /* 0x080fe200078e00ff */
[----:B------:R-:W-:Y:S03]  /*54d0*/  SHF.R.U32.HI R5, RZ, R89, R5 ;  /* 0x00000059ff057219 */ /* 0x000fe60000011605 */
[----:B------:R-:W-:Y:S01]  /*54e0*/  IMAD.HI.U32 R2, R4, R36, RZ ;  /* 0x0000002404027227 */ /* 0x000fe200078e00ff */
[----:B------:R-:W-:Y:S02]  /*54f0*/  @P2 SHF.R.U32.HI R0, RZ, R37, R3 ;  /* 0x00000025ff002219 */ /* 0x000fe40000011603 */
[----:B------:R-:W-:Y:S02]  /*5500*/  SHF.R.U32.HI R3, RZ, R93, R6 ;  /* 0x0000005dff037219 */ /* 0x000fe40000011606 */
[----:B------:R-:W-:Y:S01]  /*5510*/  @P2 SHF.R.U32.HI R4, RZ, R37, R2 ;  /* 0x00000025ff042219 */ /* 0x000fe20000011602 */
[----:B------:R-:W-:Y:S01]  /*5520*/  IMAD R0, R40, R0, RZ ;  /* 0x0000000028007224 */ /* 0x000fe200078e02ff */
[----:B------:R-:W-:Y:S02]  /*5530*/  SEL R3, R43, R3, !P0 ;  /* 0x000000032b037207 */ /* 0x000fe40004000000 */
[----:B------:R-:W-:Y:S01]  /*5540*/  SEL R2, R44, R5, !P3 ;  /* 0x000000052c027207 */ /* 0x000fe20005800000 */
[----:B------:R-:W-:Y:S01]  /*5550*/  IMAD R5, R40, R4, RZ ;  /* 0x0000000428057224 */ /* 0x000fe200078e02ff */
[C---:B------:R-:W-:Y:S01]  /*5560*/  ISETP.GE.AND P0, PT, R3.reuse, R0, PT ;  /* 0x000000000300720c */ /* 0x040fe20003f06270 */
[C---:B------:R-:W-:Y:S03]  /*5570*/  IMAD.HI.U32 R0, R3.reuse, R36, RZ ;  /* 0x0000002403007227 */ /* 0x040fe600078e00ff */
[C---:B------:R-:W-:Y:S02]  /*5580*/  ISETP.GE.OR P0, PT, R2.reuse, R5, P0 ;  /* 0x000000050200720c */ /* 0x040fe40000706670 */
[----:B------:R-:W-:Y:S04]  /*5590*/  SHF.R.U32.HI R0, RZ, R37, R0 ;  /* 0x00000025ff007219 */ /* 0x000fe80000011600 */
[C---:B------:R-:W-:Y:S05]  /*55a0*/  SEL R6, R3.reuse, R0, !P2 ;  /* 0x0000000003067207 */ /* 0x040fea0005000000 */
        /* <DEDUP_REMOVED lines=14> */
[----:B------:R-:W-:Y:S07]  /*5690*/  IMAD R43, R3, R38, R43 ;  /* 0x00000026032b7224 */ /* 0x000fee00078e022b */
.L_x_100:
[----:B-1----:R-:W-:Y:S01]  /*56a0*/  @!P1 ISETP.NE.AND P0, PT, R8, 0x1, PT ;  /* 0x000000010800980c */ /* 0x002fe20003f05270 */
[----:B------:R-:W-:Y:S01]  /*56b0*/  @!P1 IMAD.HI.U32 R0, R44, R10, RZ ;  /* 0x0000000a2c009227 */ /* 0x000fe200078e00ff */
[----:B------:R-:W-:Y:S01]  /*56c0*/  @!P1 ISETP.NE.AND P2, PT, R7, 0x1, PT ;  /* 0x000000010700980c */ /* 0x000fe20003f45270 */
[----:B------:R-:W-:Y:S01]  /*56d0*/  ULOP3.LUT UP0, URZ, UR52, 0x1b0, URZ, 0xc0, !UPT ;  /* 0x000001b034ff7892 */ /* 0x000fe2000f80c0ff */
[----:B------:R-:W-:Y:S01]  /*56e0*/  R2UR UR42, R14 ;  /* 0x000000000e2a72ca */ /* 0x000fe200000e0000 */
[----:B------:R-:W-:Y:S01]  /*56f0*/  @!P1 IMAD.HI.U32 R2, R43, R9, RZ ;  /* 0x000000092b029227 */ /* 0x000fe200078e00ff */
[----:B------:R-:W-:Y:S02]  /*5700*/  @!P1 SHF.R.U32.HI R0, RZ, R11, R0 ;  /* 0x0000000bff009219 */ /* 0x000fe40000011600 */
[----:B------:R-:W-:Y:S01]  /*5710*/  R2UR UR41, R15 ;  /* 0x000000000f2972ca */ /* 0x000fe200000e0000 */
[----:B------:R-:W-:Y:S01]  /*5720*/  VIADD R108, R108, 0x1 ;  /* 0x000000016c6c7836 */ /* 0x000fe20000000000 */
[----:B------:R-:W-:Y:S02]  /*5730*/  @!P1 SHF.R.U32.HI R2, RZ, R12, R2 ;  /* 0x0000000cff029219 */ /* 0x000fe40000011602 */
[----:B------:R-:W-:Y:S02]  /*5740*/  @!P1 SEL R3, R44, R0, !P2 ;  /* 0x000000002c039207 */ /* 0x000fe40005000000 */
[----:B------:R-:W-:Y:S02]  /*5750*/  @!P1 SEL R2, R43, R2, !P0 ;  /* 0x000000022b029207 */ /* 0x000fe40004000000 */
[----:B------:R-:W-:Y:S01]  /*5760*/  @P4 SHF.R.U32.HI R99, RZ, 0x10, R17 ;  /* 0x00000010ff634819 */ /* 0x000fe20000011611 */
[----:B------:R-:W-:Y:S02]  /*5770*/  USHF.L.U32 UR42, UR42, 0x7, URZ ;  /* 0x000000072a2a7899 */ /* 0x000fe400080006ff */
[----:B------:R-:W-:Y:S02]  /*5780*/  @!P1 IMAD.IADD R0, R2, 0x1, -R3 ;  /* 0x0000000102009824 */ /* 0x000fe400078e0a03 */
[----:B------:R-:W-:Y:S01]  /*5790*/  @!P1 IMAD.IADD R2, R3, 0x1, -R2 ;  /* 0x0000000103029824 */ /* 0x000fe200078e0a02 */
[----:B------:R-:W-:Y:S01]  /*57a0*/  USHF.L.U32 UR41, UR41, 0x6, URZ ;  /* 0x0000000629297899 */ /* 0x000fe200080006ff */
[----:B------:R-:W-:Y:S02]  /*57b0*/  @!P1 IMAD R44, R0, R7, R44 ;  /* 0x00000007002c9224 */ /* 0x000fe400078e022c */
[----:B------:R-:W-:Y:S01]  /*57c0*/  @!P1 IMAD R43, R2, R8, R43 ;  /* 0x00000008022b9224 */ /* 0x000fe200078e022b */
[----:B------:R-:W-:Y:S08]  /*57d0*/  BRA.U !UP0, `(.L_x_101) ;  /* 0x00000001087c7547 */ /* 0x000ff0000b800000 */
[----:B------:R-:W1:Y:S01]  /*57e0*/  LDCU.64 UR8, c[0x4][0x80] ;  /* 0x01001000ff0877ac */ /* 0x000e620008000a00 */
[----:B------:R-:W-:Y:S01]  /*57f0*/  MOV R2, 0x0 ;  /* 0x0000000000027802 */ /* 0x000fe20000000f00 */
[----:B------:R-:W-:Y:S02]  /*5800*/  HFMA2 R12, -RZ, RZ, 0, 5.9604644775390625e-08 ;  /* 0x00000001ff0c7431 */ /* 0x000fe400000001ff */
[----:B------:R-:W-:Y:S01]  /*5810*/  IMAD.MOV.U32 R8, RZ, RZ, 0x70 ;  /* 0x00000070ff087424 */ /* 0x000fe200078e00ff */
[----:B------:R2:W3:Y:S01]  /*5820*/  LDC.64 R14, c[0x4][R2] ;  /* 0x01000000020e7b82 */ /* 0x0004e20000000a00 */
[----:B------:R-:W4:Y:S01]  /*5830*/  LDCU.64 UR6, c[0x4][0x88] ;  /* 0x01001100ff0677ac */ /* 0x000f220008000a00 */
[----:B------:R-:W-:Y:S01]  /*5840*/  IMAD.MOV.U32 R13, RZ, RZ, RZ ;  /* 0x000000ffff0d7224 */ /* 0x000fe200078e00ff */
[----:B------:R-:W2:Y:S01]  /*5850*/  LDCU.64 UR4, c[0x4][0x8] ;  /* 0x01000100ff0477ac */ /* 0x000ea20008000a00 */
[----:B-1----:R-:W-:Y:S01]  /*5860*/  MOV R5, UR9 ;  /* 0x0000000900057c02 */ /* 0x002fe20008000f00 */
[----:B------:R-:W-:Y:S01]  /*5870*/  IMAD.U32 R4, RZ, RZ, UR8 ;  /* 0x00000008ff047e24 */ /* 0x000fe2000f8e00ff */
[----:B----4-:R-:W-:Y:S01]  /*5880*/  MOV R7, UR7 ;  /* 0x0000000700077c02 */ /* 0x010fe20008000f00 */
[----:B------:R-:W-:Y:S01]  /*5890*/  IMAD.U32 R6, RZ, RZ, UR6 ;  /* 0x00000006ff067e24 */ /* 0x000fe2000f8e00ff */
[----:B--2---:R-:W-:Y:S01]  /*58a0*/  MOV R11, UR5 ;  /* 0x00000005000b7c02 */ /* 0x004fe20008000f00 */
[----:B------:R-:W-:Y:S02]  /*58b0*/  IMAD.U32 R10, RZ, RZ, UR4 ;  /* 0x00000004ff0a7e24 */ /* 0x000fe4000f8e00ff */
[----:B------:R-:W-:Y:S07]  /*58c0*/  LEPC R20, `(.L_x_102) ;  /* 0x000000001014794e */ /* 0x000fee0000000000 */
[----:B---3-5:R-:W-:Y:S05]  /*58d0*/  CALL.ABS.NOINC R14 ;  /* 0x000000000e007343 */ /* 0x028fea0003c00000 */
.L_x_102:
[----:B------:R-:W1:Y:S01]  /*58e0*/  LDCU.64 UR8, c[0x4][0x80] ;  /* 0x01001000ff0877ac */ /* 0x000e620008000a00 */
[----:B------:R-:W2:Y:S01]  /*58f0*/  LDC.64 R2, c[0x4][R2] ;  /* 0x0100000002027b82 */ /* 0x000ea20000000a00 */
[----:B------:R-:W-:Y:S02]  /*5900*/  HFMA2 R12, -RZ, RZ, 0, 5.9604644775390625e-08 ;  /* 0x00000001ff0c7431 */ /* 0x000fe400000001ff */
[----:B------:R-:W-:Y:S02]  /*5910*/  IMAD.MOV.U32 R8, RZ, RZ, 0x70 ;  /* 0x00000070ff087424 */ /* 0x000fe400078e00ff */
[----:B------:R-:W-:Y:S01]  /*5920*/  IMAD.MOV.U32 R13, RZ, RZ, RZ ;  /* 0x000000ffff0d7224 */ /* 0x000fe200078e00ff */
[----:B------:R-:W3:Y:S01]  /*5930*/  LDCU.64 UR6, c[0x4][0x88] ;  /* 0x01001100ff0677ac */ /* 0x000ee20008000a00 */
[----:B------:R-:W4:Y:S01]  /*5940*/  LDCU.64 UR4, c[0x4][0x8] ;  /* 0x01000100ff0477ac */ /* 0x000f220008000a00 */
[----:B-1----:R-:W-:Y:S02]  /*5950*/  MOV R4, UR8 ;  /* 0x0000000800047c02 */ /* 0x002fe40008000f00 */
[----:B------:R-:W-:Y:S02]  /*5960*/  MOV R5, UR9 ;  /* 0x0000000900057c02 */ /* 0x000fe40008000f00 */
[----:B---3--:R-:W-:Y:S01]  /*5970*/  MOV R7, UR7 ;  /* 0x0000000700077c02 */ /* 0x008fe20008000f00 */
[----:B------:R-:W-:Y:S01]  /*5980*/  IMAD.U32 R6, RZ, RZ, UR6 ;  /* 0x00000006ff067e24 */ /* 0x000fe2000f8e00ff */
[----:B----4-:R-:W-:Y:S01]  /*5990*/  MOV R11, UR5 ;  /* 0x00000005000b7c02 */ /* 0x010fe20008000f00 */
[----:B------:R-:W-:Y:S02]  /*59a0*/  IMAD.U32 R10, RZ, RZ, UR4 ;  /* 0x00000004ff0a7e24 */ /* 0x000fe4000f8e00ff */
[----:B------:R-:W-:Y:S07]  /*59b0*/  LEPC R20, `(.L_x_101) ;  /* 0x000000001014794e */ /* 0x000fee0000000000 */
[----:B--2---:R-:W-:Y:S05]  /*59c0*/  CALL.ABS.NOINC R2 ;  /* 0x0000000002007343 */ /* 0x004fea0003c00000 */
.L_x_101:
[----:B------:R-:W-:Y:S01]  /*59d0*/  ISETP.NE.U32.AND P4, PT, R86, RZ, PT ;  /* 0x000000ff5600720c */ /* 0x000fe20003f85070 */
[----:B------:R-:W-:Y:S01]  /*59e0*/  UISETP.NE.AND UP2, UPT, UR53, URZ, UPT ;  /* 0x000000ff3500728c */ /* 0x000fe2000bf45270 */
[----:B------:R-:W-:Y:S01]  /*59f0*/  ISETP.NE.U32.AND P2, PT, RZ, UR38, PT ;  /* 0x00000026ff007c0c */ /* 0x000fe2000bf45070 */
[----:B------:R-:W-:Y:S01]  /*5a00*/  UISETP.NE.U32.AND UP1, UPT, UR44, URZ, UPT ;  /* 0x000000ff2c00728c */ /* 0x000fe2000bf25070 */
[----:B------:R-:W-:Y:S01]  /*5a10*/  ISETP.NE.AND.EX P4, PT, R87, RZ, PT, P4 ;  /* 0x000000ff5700720c */ /* 0x000fe20003f85340 */
[----:B------:R-:W-:Y:S01]  /*5a20*/  UPLOP3.LUT UP0, UPT, UPT, UPT, UPT, 0x40, 0x4 ;  /* 0x000000000004789c */ /* 0x000fe20003f0e870 */
[----:B------:R-:W-:Y:S01]  /*5a30*/  ISETP.NE.AND.EX P2, PT, RZ, UR39, PT, P2 ;  /* 0x00000027ff007c0c */ /* 0x000fe2000bf45320 */
[----:B------:R-:W-:Y:S01]  /*5a40*/  UISETP.NE.AND.EX UP1, UPT, UR45, URZ, UPT, UP1 ;  /* 0x000000ff2d00728c */ /* 0x000fe2000bf25310 */
[----:B------:R-:W-:Y:S04]  /*5a50*/  PLOP3.LUT P1, PT, PT, PT, UP2, 0x80, 0x8 ;  /* 0x000000000008781c */ /* 0x000fe80003f2f028 */
[----:B------:R-:W-:Y:S06]  /*5a60*/  @UP2 UPLOP3.LUT UP0, UPT, UPT, UPT, UP1, 0x80, 0x8 ;  /* 0x000000000008289c */ /* 0x000fec0003f0f010 */
[----:B------:R-:W-:Y:S01]  /*5a70*/  PLOP3.LUT P0, PT, PT, PT, UP0, 0x80, 0x8 ;  /* 0x000000000008781c */ /* 0x000fe20003f0f008 */
[----:B------:R-:W-:Y:S01]  /*5a80*/  @!UPT UIADD3 URZ, UPT, UPT, URZ, URZ, URZ ;  /* 0x000000fffffff290 */ /* 0x000fe2000fffe0ff */
[----:B------:R-:W-:Y:S11]  /*5a90*/  BRA.U !UP1, `(.L_x_103) ;  /* 0x0000000109387547 */ /* 0x000ff6000b800000 */
[----:B------:R-:W-:Y:S01]  /*5aa0*/  UISETP.NE.U32.AND UP0, UPT, UR38, URZ, UPT ;  /* 0x000000ff2600728c */ /* 0x000fe2000bf05070 */
[----:B------:R-:W-:Y:S02]  /*5ab0*/  HFMA2 R0, -RZ, RZ, 0, 5.9604644775390625e-08 ;  /* 0x00000001ff007431 */ /* 0x000fe400000001ff */
[----:B------:R-:W-:Y:S01]  /*5ac0*/  IMAD.MOV.U32 R92, RZ, RZ, 0x1 ;  /* 0x00000001ff5c7424 */ /* 0x000fe200078e00ff */
[----:B------:R-:W-:Y:S06]  /*5ad0*/  UISETP.NE.AND.EX UP0, UPT, UR39, URZ, UPT, UP0 ;  /* 0x000000ff2700728c */ /* 0x000fec000bf05300 */
[----:B------:R-:W-:Y:S05]  /*5ae0*/  PLOP3.LUT P3, PT, PT, PT, UP0, 0x80, 0x8 ;  /* 0x000000000008781c */ /* 0x000fea0003f6f008 */
[----:B------:R-:W1:Y:S01]  /*5af0*/  @UP0 LDCU.64 UR6, c[0x0][0x888] ;  /* 0x00011100ff0607ac */ /* 0x000e620008000a00 */
[----:B------:R-:W-:Y:S07]  /*5b00*/  @UP0 UIMAD UR4, UR36, UR44, URZ ;  /* 0x0000002c240402a4 */ /* 0x000fee000f8e02ff */
[----:B------:R-:W-:Y:S01]  /*5b10*/  @!P3 PRMT R92, R0, 0x7610, R92 ;  /* 0x00007610005cb816 */ /* 0x000fe2000000005c */
[----:B-1----:R-:W-:Y:S03]  /*5b20*/  @UP0 UIMAD.WIDE UR6, UR4, 0x4, UR6 ;  /* 0x00000004040608a5 */ /* 0x002fe6000f8e0206 */
[----:B------:R-:W1:Y:S03]  /*5b30*/  @!UP0 LDCU UR4, c[0x0][0x880] ;  /* 0x00011000ff0487ac */ /* 0x000e660008000800 */
[----:B------:R-:W-:Y:S01]  /*5b40*/  IMAD.U32 R2, RZ, RZ, UR6 ;  /* 0x00000006ff027e24 */ /* 0x000fe2000f8e00ff */
[----:B------:R-:W-:Y:S05]  /*5b50*/  MOV R3, UR7 ;  /* 0x0000000700037c02 */ /* 0x000fea0008000f00 */
[----:B-----5:R2:W5:Y:S02]  /*5b60*/  @P3 LDG.E R49, desc[UR46][R2.64] ;  /* 0x0000002e02313981 */ /* 0x020564000c1e1900 */
[----:B-12---:R-:W-:Y:S02]  /*5b70*/  @!P3 IMAD.U32 R49, RZ, RZ, UR4 ;  /* 0x00000004ff31be24 */ /* 0x006fe4000f8e00ff */
.L_x_103:
[----:B------:R-:W-:Y:S05]  /*5b80*/  @!P4 BRA `(.L_x_104) ;  /* 0x000000000020c947 */ /* 0x000fea0003800000 */
[----:B------:R-:W-:Y:S04]  /*5b90*/  ISETP.NE.U32.AND P3, PT, R84, RZ, PT ;  /* 0x000000ff5400720c */ /* 0x000fe80003f65070 */
[----:B------:R-:W-:Y:S11]  /*5ba0*/  ISETP.NE.AND.EX P3, PT, R85, RZ, PT, P3 ;  /* 0x000000ff5500720c */ /* 0x000ff60003f65330 */
[----:B------:R-:W-:Y:S02]  /*5bb0*/  @!UPT UIADD3 URZ, UPT, UPT, URZ, URZ, URZ ;  /* 0x000000fffffff290 */ /* 0x000fe4000fffe0ff */
[----:B------:R-:W1:Y:S01]  /*5bc0*/  @P3 LDC.64 R2, c[0x0][0x8a8] ;  /* 0x00022a00ff023b82 */ /* 0x000e620000000a00 */
[----:B------:R-:W-:Y:S04]  /*5bd0*/  @P3 IMAD R0, R86, UR36, RZ ;  /* 0x0000002456003c24 */ /* 0x000fe8000f8e02ff */
[----:B-1----:R-:W-:Y:S05]  /*5be0*/  @P3 IMAD.WIDE R2, R0, 0x4, R2 ;  /* 0x0000000400023825 */ /* 0x002fea00078e0202 */
[----:B-----5:R1:W5:Y:S02]  /*5bf0*/  @P3 LDG.E R47, desc[UR46][R2.64] ;  /* 0x0000002e022f3981 */ /* 0x020364000c1e1900 */
[----:B-1----:R-:W2:Y:S02]  /*5c00*/  @!P3 LDC R47, c[0x0][0x8a0] ;  /* 0x00022800ff2fbb82 */ /* 0x002ea40000000800 */
.L_x_104:
[----:B-----5:R-:W-:Y:S01]  /*5c10*/  FSETP.NEU.AND P3, PT, R49, RZ, PT ;  /* 0x000000ff3100720b */ /* 0x020fe20003f6d000 */
[----:B------:R-:W-:Y:S01]  /*5c20*/  ULOP3.LUT UR4, UR51, 0x1, URZ, 0x3c, !UPT ;  /* 0x0000000133047892 */ /* 0x000fe2000f8e3cff */
[----:B------:R-:W-:Y:S01]  /*5c30*/  SEL R4, RZ, 0xffffffff, P2 ;  /* 0xffffffffff047807 */ /* 0x000fe20001000000 */
[----:B------:R-:W-:Y:S01]  /*5c40*/  IMAD.U32 R68, RZ, RZ, UR56 ;  /* 0x00000038ff447e24 */ /* 0x000fe2000f8e00ff */
[----:B------:R-:W-:Y:S01]  /*5c50*/  @P1 LOP3.LUT P2, RZ, R92, 0xff, RZ, 0xc0, !PT ;  /* 0x000000ff5cff1812 */ /* 0x000fe2000784c0ff */
[----:B------:R-:W-:Y:S01]  /*5c60*/  IMAD.SHL.U32 R111, R98, 0x10, RZ ;  /* 0x00000010626f7824 */ /* 0x000fe200078e00ff */
[----:B------:R-:W-:Y:S01]  /*5c70*/  @P1 SEL R0, RZ, 0xffffffff, P3 ;  /* 0xffffffffff001807 */ /* 0x000fe20001800000 */
[----:B------:R-:W-:Y:S01]  /*5c80*/  IMAD.U32 R71, RZ, RZ, UR4 ;  /* 0x00000004ff477e24 */ /* 0x000fe2000f8e00ff */
[----:B------:R-:W-:Y:S01]  /*5c90*/  LEA R106, R45, UR48, 0x3 ;  /* 0x000000302d6a7c11 */ /* 0x000fe2000f8e18ff */
[----:B------:R-:W-:Y:S01]  /*5ca0*/  IMAD.SHL.U32 R68, R68, 0x2000, RZ ;  /* 0x0000200044447824 */ /* 0x000fe200078e00ff */
[----:B------:R-:W-:Y:S01]  /*5cb0*/  @P0 SEL R0, R4, R0, !P2 ;  /* 0x0000000004000207 */ /* 0x000fe20005000000 */
[----:B------:R-:W-:Y:S01]  /*5cc0*/  IMAD.SHL.U32 R110, R97, 0x10, RZ ;  /* 0x00000010616e7824 */ /* 0x000fe200078e00ff */
[----:B------:R-:W-:Y:S01]  /*5cd0*/  PLOP3.LUT P2, PT, PT, PT, UP1, 0x80, 0x8 ;  /* 0x000000000008781c */ /* 0x000fe20003f4f018 */
[----:B------:R-:W-:Y:S01]  /*5ce0*/  IMAD.IADD R63, R103, 0x1, R68 ;  /* 0x00000001673f7824 */ /* 0x000fe200078e0244 */
[----:B------:R-:W-:Y:S01]  /*5cf0*/  @P1 LOP3.LUT R0, R0, 0x1, RZ, 0xc0, !PT ;  /* 0x0000000100001812 */ /* 0x000fe200078ec0ff */
[----:B------:R-:W-:Y:S01]  /*5d00*/  BSSY B1, `(.L_x_105) ;  /* 0x0000039000017945 */ /* 0x000fe20003800000 */
[----:B------:R-:W-:Y:S01]  /*5d10*/  LOP3.LUT P4, R107, R92, 0xff, RZ, 0xc0, !PT ;  /* 0x000000ff5c6b7812 */ /* 0x000fe2000788c0ff */
[----:B------:R-:W-:Y:S01]  /*5d20*/  IMAD.IADD R62, R63, 0x1, R111 ;  /* 0x000000013f3e7824 */ /* 0x000fe200078e026f */
[----:B------:R-:W-:Y:S01]  /*5d30*/  ISETP.NE.U32.OR P5, PT, R0, 0x1, !P1 ;  /* 0x000000010000780c */ /* 0x000fe20004fa5470 */
[----:B------:R-:W-:Y:S01]  /*5d40*/  IMAD.U32 R0, RZ, RZ, UR56 ;  /* 0x00000038ff007e24 */ /* 0x000fe2000f8e00ff */
[----:B------:R-:W-:Y:S01]  /*5d50*/  SEL R3, RZ, 0xffffffff, P3 ;  /* 0xffffffffff037807 */ /* 0x000fe20001800000 */
[----:B------:R-:W-:Y:S01]  /*5d60*/  IMAD.MOV.U32 R70, RZ, RZ, 0x1 ;  /* 0x00000001ff467424 */ /* 0x000fe200078e00ff */
[----:B------:R-:W-:Y:S01]  /*5d70*/  P2R R109, PR, RZ, 0x20 ;  /* 0x00000020ff6d7803 */ /* 0x000fe20000000000 */
[----:B------:R-:W-:Y:S01]  /*5d80*/  IMAD R48, R45, 0x40, R46 ;  /* 0x000000402d307824 */ /* 0x000fe200078e022e */
[----:B------:R-:W-:Y:S01]  /*5d90*/  LEA R0, R0, UR48, 0x3 ;  /* 0x0000003000007c11 */ /* 0x000fe2000f8e18ff */
[----:B------:R-:W-:Y:S01]  /*5da0*/  IMAD.U32 R69, RZ, RZ, UR56 ;  /* 0x00000038ff457e24 */ /* 0x000fe2000f8e00ff */
[----:B------:R-:W-:Y:S02]  /*5db0*/  @P2 SEL R3, R4, R3, !P4 ;  /* 0x0000000304032207 */ /* 0x000fe40006000000 */
[----:B------:R-:W-:Y:S02]  /*5dc0*/  CS2R R82, SRZ ;  /* 0x0000000000527805 */ /* 0x000fe4000001ff00 */
[----:B------:R-:W-:Y:S02]  /*5dd0*/  CS2R R80, SRZ ;  /* 0x0000000000507805 */ /* 0x000fe4000001ff00 */
[----:B------:R-:W-:Y:S02]  /*5de0*/  CS2R R74, SRZ ;  /* 0x00000000004a7805 */ /* 0x000fe4000001ff00 */
[----:B------:R-:W-:Y:S02]  /*5df0*/  LOP3.LUT R3, R3, 0x1, RZ, 0xc0, !PT ;  /* 0x0000000103037812 */ /* 0x000fe400078ec0ff */
[----:B------:R-:W-:Y:S02]  /*5e00*/  CS2R R72, SRZ ;  /* 0x0000000000487805 */ /* 0x000fe4000001ff00 */
[----:B------:R-:W-:Y:S02]  /*5e10*/  @P5 SHF.L.U32 R2, R71, 0x1f, RZ ;  /* 0x0000001f47025819 */ /* 0x000fe400000006ff */
[----:B------:R-:W-:Y:S02]  /*5e20*/  CS2R R66, SRZ ;  /* 0x0000000000427805 */ /* 0x000fe4000001ff00 */
[----:B------:R-:W-:Y:S02]  /*5e30*/  ISETP.NE.U32.AND P2, PT, R3, 0x1, PT ;  /* 0x000000010300780c */ /* 0x000fe40003f45070 */
[----:B------:R-:W-:Y:S01]  /*5e40*/  CS2R R64, SRZ ;  /* 0x0000000000407805 */ /* 0x000fe2000001ff00 */
[----:B------:R1:W3:Y:S01]  /*5e50*/  @P5 SYNCS.PHASECHK.TRANS64.TRYWAIT P1, [R0+URZ+0x50], R2 ;  /* 0x00005002000055a7 */ /* 0x0002e200080211ff */
[----:B------:R-:W-:Y:S02]  /*5e60*/  CS2R R58, SRZ ;  /* 0x00000000003a7805 */ /* 0x000fe4000001ff00 */
[----:B------:R-:W-:Y:S02]  /*5e70*/  P2R R76, PR, RZ, 0x4 ;  /* 0x00000004ff4c7803 */ /* 0x000fe40000000000 */
[----:B------:R-:W-:Y:S01]  /*5e80*/  CS2R R56, SRZ ;  /* 0x0000000000387805 */ /* 0x000fe2000001ff00 */
[----:B------:R-:W-:Y:S02]  /*5e90*/  IMAD.IADD R61, R63, 0x1, R110 ;  /* 0x000000013f3d7824 */ /* 0x000fe400078e026e */
[----:B------:R-:W-:Y:S01]  /*5ea0*/  IMAD.IADD R60, R102, 0x1, R62 ;  /* 0x00000001663c7824 */ /* 0x000fe200078e023e */
[----:B-1----:R-:W-:Y:S04]  /*5eb0*/  SHF.L.U32 R2, R101, 0x1f, RZ ;  /* 0x0000001f65027819 */ /* 0x002fe800000006ff */
[----:B------:R1:W4:Y:S01]  /*5ec0*/  SYNCS.PHASECHK.TRANS64.TRYWAIT P0, [R106+URZ+0xb0], R2 ;  /* 0x0000b0026a0075a7 */ /* 0x00032200080011ff */
[----:B---3--:R-:W-:Y:S01]  /*5ed0*/  @P5 SEL R70, RZ, 0x1, !P1 ;  /* 0x00000001ff465807 */ /* 0x008fe20004800000 */
[----:B-1----:R-:W-:Y:S06]  /*5ee0*/  @!P5 BRA `(.L_x_106) ;  /* 0x000000000068d947 */ /* 0x002fec0003800000 */
[----:B------:R-:W-:Y:S01]  /*5ef0*/  ISETP.NE.AND P1, PT, R70, RZ, PT ;  /* 0x000000ff4600720c */ /* 0x000fe20003f25270 */
[----:B------:R-:W-:Y:S01]  /*5f00*/  BSSY B0, `(.L_x_107) ;  /* 0x000000d000007945 */ /* 0x000fe20003800000 */
[----:B------:R-:W-:Y:S02]  /*5f10*/  CS2R R58, SRZ ;  /* 0x00000000003a7805 */ /* 0x000fe4000001ff00 */
[----:B------:R-:W-:Y:S02]  /*5f20*/  CS2R R56, SRZ ;  /* 0x0000000000387805 */ /* 0x000fe4000001ff00 */
[----:B------:R-:W-:Y:S02]  /*5f30*/  CS2R R66, SRZ ;  /* 0x0000000000427805 */ /* 0x000fe4000001ff00 */
[----:B------:R-:W-:Y:S02]  /*5f40*/  CS2R R64, SRZ ;  /* 0x0000000000407805 */ /* 0x000fe4000001ff00 */
[----:B------:R-:W-:Y:S02]  /*5f50*/  CS2R R74, SRZ ;  /* 0x00000000004a7805 */ /* 0x000fe4000001ff00 */
[----:B------:R-:W-:Y:S02]  /*5f60*/  CS2R R72, SRZ ;  /* 0x0000000000487805 */ /* 0x000fe4000001ff00 */
[----:B------:R-:W-:Y:S02]  /*5f70*/  CS2R R82, SRZ ;  /* 0x0000000000527805 */ /* 0x000fe4000001ff00 */
[----:B------:R-:W-:Y:S01]  /*5f80*/  CS2R R80, SRZ ;  /* 0x0000000000507805 */ /* 0x000fe2000001ff00 */
[----:B------:R-:W-:Y:S06]  /*5f90*/  @P1 BRA `(.L_x_108) ;  /* 0x00000000000c1947 */ /* 0x000fec0003800000 */
[----:B------:R-:W-:Y:S04]  /*5fa0*/  SHF.L.U32 R3, R71, 0x1f, RZ ;  /* 0x0000001f47037819 */ /* 0x000fe800000006ff */
[----:B------:R-:W1:Y:S02]  /*5fb0*/  SYNCS.PHASECHK.TRANS64.TRYWAIT P1, [R0+URZ+0x50], R3 ;  /* 0x00005003000075a7 */ /* 0x000e6400080211ff */
[----:B-1----:R-:W-:Y:S05]  /*5fc0*/  @!P1 BRA `(.L_x_109) ;  /* 0x0000002400ac9947 */ /* 0x002fea0003800000 */
.L_x_108:
[----:B------:R-:W-:Y:S05]  /*5fd0*/  BSYNC B0 ;  /* 0x0000000000007941 */ /* 0x000fea0003800000 */
.L_x_107:
[----:B------:R-:W-:Y:S01]  /*5fe0*/  ISETP.NE.AND P1, PT, R76, RZ, PT ;  /* 0x000000ff4c00720c */ /* 0x000fe20003f25270 */
[----:B------:R-:W-:Y:S04]  /*5ff0*/  UIADD3 UR5, UPT, UPT, UR56, 0x1, URZ ;  /* 0x0000000138057890 */ /* 0x000fe8000fffe0ff */
[----:B------:R-:W-:Y:S04]  /*6000*/  UISETP.NE.AND UP0, UPT, UR5, 0x3, UPT ;  /* 0x000000030500788c */ /* 0x000fe8000bf05270 */
[----:B------:R-:W-:Y:S02]  /*6010*/  USEL UR4, URZ, 0x1, UP0 ;  /* 0x00000001ff047887 */ /* 0x000fe40008000000 */
[----:B------:R-:W-:Y:S02]  /*6020*/  USEL UR5, UR5, URZ, UP0 ;  /* 0x000000ff05057287 */ /* 0x000fe40008000000 */
[----:B------:R3:W1:Y:S02]  /*6030*/  @P1 LDS.128 R56, [R63] ;  /* 0x000000003f381984 */ /* 0x0006640000000c00 */
[----:B------:R-:W-:Y:S02]  /*6040*/  LOP3.LUT R71, R71, UR4, RZ, 0x3c, !PT ;  /* 0x0000000447477c12 */ /* 0x000fe4000f8e3cff */
[----:B------:R3:W1:Y:S01]  /*6050*/  @P1 LDS.128 R64, [R62+0x10] ;  /* 0x000010003e401984 */ /* 0x0006620000000c00 */
[----:B------:R-:W-:Y:S03]  /*6060*/  IMAD.U32 R69, RZ, RZ, UR5 ;  /* 0x00000005ff457e24 */ /* 0x000fe6000f8e00ff */
[----:B------:R3:W1:Y:S04]  /*6070*/  @P1 LDS.128 R72, [R61+0x20] ;  /* 0x000020003d481984 */ /* 0x0006680000000c00 */
[----:B------:R3:W1:Y:S02]  /*6080*/  @P1 LDS.128 R80, [R60+0x10] ;  /* 0x000010003c501984 */ /* 0x0006640000000c00 */
.L_x_106:
[----:B------:R-:W-:Y:S05]  /*6090*/  BSYNC B1 ;  /* 0x0000000000017941 */ /* 0x000fea0003800000 */
.L_x_105:
[----:B-1----:R-:W-:Y:S04]  /*60a0*/  SHF.R.U32.HI R0, RZ, 0x15, R48 ;  /* 0x00000015ff007819 */ /* 0x002fe80000011630 */
[----:B------:R-:W-:Y:S01]  /*60b0*/  LOP3.LUT P1, RZ, R0, 0x3, R96, 0x48, !PT ;  /* 0x0000000300ff7812 */ /* 0x000fe20007824860 */
[----:B------:R-:W-:Y:S01]  /*60c0*/  @!UPT UIADD3 URZ, UPT, UPT, URZ, URZ, URZ ;  /* 0x000000fffffff290 */ /* 0x000fe2000fffe0ff */
[----:B----4-:R-:W-:Y:S11]  /*60d0*/  @P0 BRA `(.L_x_110) ;  /* 0x0000000000080947 */ /* 0x010ff60003800000 */
[----:B------:R-:W1:Y:S02]  /*60e0*/  SYNCS.PHASECHK.TRANS64.TRYWAIT P0, [R106+URZ+0xb0], R2 ;  /* 0x0000b0026a0075a7 */ /* 0x000e6400080011ff */
[----:B-1----:R-:W-:Y:S05]  /*60f0*/  @!P0 BRA `(.L_x_111) ;  /* 0x0000002400748947 */ /* 0x002fea0003800000 */
.L_x_110:
[----:B------:R-:W-:Y:S05]  /*6100*/  @!P1 BRA `(.L_x_112) ;  /* 0x0000000000409947 */ /* 0x000fea0003800000 */
[----:B------:R-:W4:Y:S01]  /*6110*/  LDCU.64 UR8, c[0x4][0x70] ;  /* 0x01000e00ff0877ac */ /* 0x000f220008000a00 */
[----:B------:R-:W-:Y:S01]  /*6120*/  MOV R3, 0x0 ;  /* 0x0000000000037802 */ /* 0x000fe20000000f00 */
[----:B------:R-:W-:Y:S02]  /*6130*/  HFMA2 R12, -RZ, RZ, 0, 5.9604644775390625e-08 ;  /* 0x00000001ff0c7431 */ /* 0x000fe400000001ff */
[----:B------:R-:W-:Y:S02]  /*6140*/  IMAD.MOV.U32 R8, RZ, RZ, 0x192 ;  /* 0x00000192ff087424 */ /* 0x000fe400078e00ff */
[----:B------:R-:W-:Y:S01]  /*6150*/  IMAD.MOV.U32 R13, RZ, RZ, RZ ;  /* 0x000000ffff0d7224 */ /* 0x000fe200078e00ff */
[----:B------:R-:W5:Y:S01]  /*6160*/  LDCU.64 UR6, c[0x4][0x78] ;  /* 0x01000f00ff0677ac */ /* 0x000f620008000a00 */
[----:B-1----:R-:W1:Y:S01]  /*6170*/  LDC.64 R2, c[0x4][R3] ;  /* 0x0100000003027b82 */ /* 0x002e620000000a00 */
[----:B------:R-:W2:Y:S01]  /*6180*/  LDCU.64 UR4, c[0x4][0x10] ;  /* 0x01000200ff0477ac */ /* 0x000ea20008000a00 */
[----:B----4-:R-:W-:Y:S01]  /*6190*/  MOV R5, UR9 ;  /* 0x0000000900057c02 */ /* 0x010fe20008000f00 */
[----:B------:R-:W-:Y:S01]  /*61a0*/  IMAD.U32 R4, RZ, RZ, UR8 ;  /* 0x00000008ff047e24 */ /* 0x000fe2000f8e00ff */
[----:B-----5:R-:W-:Y:S01]  /*61b0*/  MOV R7, UR7 ;  /* 0x0000000700077c02 */ /* 0x020fe20008000f00 */
[----:B------:R-:W-:Y:S01]  /*61c0*/  IMAD.U32 R6, RZ, RZ, UR6 ;  /* 0x00000006ff067e24 */ /* 0x000fe2000f8e00ff */
[----:B--2---:R-:W-:Y:S01]  /*61d0*/  MOV R11, UR5 ;  /* 0x00000005000b7c02 */ /* 0x004fe20008000f00 */
[----:B------:R-:W-:Y:S02]  /*61e0*/  IMAD.U32 R10, RZ, RZ, UR4 ;  /* 0x00000004ff0a7e24 */ /* 0x000fe4000f8e00ff */
[----:B------:R-:W-:Y:S07]  /*61f0*/  LEPC R20, `(.L_x_112) ;  /* 0x000000001014794e */ /* 0x000fee0000000000 */
[----:B-1-3--:R-:W-:Y:S05]  /*6200*/  CALL.ABS.NOINC R2 ;  /* 0x0000000002007343 */ /* 0x00afea0003c00000 */
.L_x_112:
[----:B------:R-:W-:Y:S01]  /*6210*/  SHF.L.U32 R50, R56, 0x10, RZ ;  /* 0x0000001038327819 */ /* 0x000fe200000006ff */
[----:B------:R-:W-:Y:S05]  /*6220*/  WARPSYNC.ALL ;  /* 0x0000000000007948 */ /* 0x000fea0003800000 */
[----:B------:R-:W-:Y:S01]  /*6230*/  R2UR UR4, R48 ;  /* 0x00000000300472ca */ /* 0x000fe200000e0000 */
[----:B------:R-:W-:Y:S01]  /*6240*/  BSSY.RECONVERGENT B0, `(.L_x_113) ;  /* 0x0000085000007945 */ /* 0x000fe20003800200 */
[----:B------:R-:W-:Y:S02]  /*6250*/  LOP3.LUT R51, R56, 0xffff0000, RZ, 0xc0, !PT ;  /* 0xffff000038337812 */ /* 0x000fe400078ec0ff */
[----:B------:R-:W-:Y:S02]  /*6260*/  SHF.L.U32 R52, R57, 0x10, RZ ;  /* 0x0000001039347819 */ /* 0x000fe400000006ff */
[----:B------:R-:W-:Y:S07]  /*6270*/  ISETP.NE.AND P0, PT, R104, RZ, PT ;  /* 0x000000ff6800720c */ /* 0x000fee0003f05270 */
[----:B------:R-:W2:Y:S02]  /*6280*/  LDTM.x32 R4, tmem[UR4] ;  /* 0x00000004000479ee */ /* 0x000ea400082c0000 */
[C---:B--2---:R-:W-:Y:S01]  /*6290*/  FMUL R0, R47.reuse, R4 ;  /* 0x000000042f007220 */ /* 0x044fe20000400000 */
[C---:B-1----:R-:W-:Y:S01]  /*62a0*/  FMUL R2, R47.reuse, R5 ;  /* 0x000000052f027220 */ /* 0x042fe20000400000 */
[C---:B------:R-:W-:Y:S01]  /*62b0*/  FMUL R4, R47.reuse, R8 ;  /* 0x000000082f047220 */ /* 0x040fe20000400000 */
[C---:B------:R-:W-:Y:S01]  /*62c0*/  FMUL R3, R47.reuse, R6 ;  /* 0x000000062f037220 */ /* 0x040fe20000400000 */
[C---:B------:R-:W-:Y:S01]  /*62d0*/  FMUL R5, R47.reuse, R9 ;  /* 0x000000092f057220 */ /* 0x040fe20000400000 */
[C---:B------:R-:W-:Y:S01]  /*62e0*/  FMUL R8, R47.reuse, R12 ;  /* 0x0000000c2f087220 */ /* 0x040fe20000400000 */
[C---:B------:R-:W-:Y:S01]  /*62f0*/  FMUL R6, R47.reuse, R10 ;  /* 0x0000000a2f067220 */ /* 0x040fe20000400000 */
[C---:B------:R-:W-:Y:S01]  /*6300*/  FMUL R9, R47.reuse, R13 ;  /* 0x0000000d2f097220 */ /* 0x040fe20000400000 */
[----:B------:R-:W-:Y:S01]  /*6310*/  FMUL R12, R47, R16 ;  /* 0x000000102f0c7220 */ /* 0x000fe20000400000 */
[----:B------:R-:W-:Y:S01]  /*6320*/  FFMA R0, R49, R50, R0 ;  /* 0x0000003231007223 */ /* 0x000fe20000000000 */
[C---:B------:R-:W-:Y:S01]  /*6330*/  FMUL R10, R47.reuse, R14 ;  /* 0x0000000e2f0a7220 */ /* 0x040fe20000400000 */
[C---:B------:R-:W-:Y:S01]  /*6340*/  FMUL R13, R47.reuse, R17 ;  /* 0x000000112f0d7220 */ /* 0x040fe20000400000 */
[----:B------:R-:W-:Y:S01]  /*6350*/  FMUL R16, R47, R20 ;  /* 0x000000142f107220 */ /* 0x000fe20000400000 */
[----:B------:R-:W-:Y:S01]  /*6360*/  FFMA R2, R49, R51, R2 ;  /* 0x0000003331027223 */ /* 0x000fe20000000002 */
[C---:B------:R-:W-:Y:S01]  /*6370*/  FMUL R14, R47.reuse, R18 ;  /* 0x000000122f0e7220 */ /* 0x040fe20000400000 */
[C---:B------:R-:W-:Y:S01]  /*6380*/  FMUL R17, R47.reuse, R21 ;  /* 0x000000152f117220 */ /* 0x040fe20000400000 */
[C---:B------:R-:W-:Y:S01]  /*6390*/  FMUL R20, R47.reuse, R24 ;  /* 0x000000182f147220 */ /* 0x040fe20000400000 */
[C---:B------:R-:W-:Y:S01]  /*63a0*/  FMUL R18, R47.reuse, R22 ;  /* 0x000000162f127220 */ /* 0x040fe20000400000 */
[C---:B------:R-:W-:Y:S01]  /*63b0*/  FMUL R21, R47.reuse, R25 ;  /* 0x000000192f157220 */ /* 0x040fe20000400000 */
[C---:B------:R-:W-:Y:S01]  /*63c0*/  FMUL R24, R47.reuse, R28 ;  /* 0x0000001c2f187220 */ /* 0x040fe20000400000 */
[C---:B------:R-:W-:Y:S01]  /*63d0*/  FMUL R22, R47.reuse, R26 ;  /* 0x0000001a2f167220 */ /* 0x040fe20000400000 */
[C---:B------:R-:W-:Y:S01]  /*63e0*/  FMUL R25, R47.reuse, R29 ;  /* 0x0000001d2f197220 */ /* 0x040fe20000400000 */
[----:B------:R-:W-:Y:S01]  /*63f0*/  FMUL R28, R47, R32 ;  /* 0x000000202f1c7220 */ /* 0x000fe20000400000 */
[----:B------:R-:W-:Y:S01]  /*6400*/  LOP3.LUT R32, R57, 0xffff0000, RZ, 0xc0, !PT ;  /* 0xffff000039207812 */ /* 0x000fe200078ec0ff */
[C---:B------:R-:W-:Y:S01]  /*6410*/  FMUL R26, R47.reuse, R30 ;  /* 0x0000001e2f1a7220 */ /* 0x040fe20000400000 */
[----:B------:R-:W-:Y:S01]  /*6420*/  FMUL R29, R47, R33 ;  /* 0x000000212f1d7220 */ /* 0x000fe20000400000 */
[----:B------:R-:W-:Y:S01]  /*6430*/  SHF.L.U32 R33, R58, 0x10, RZ ;  /* 0x000000103a217819 */ /* 0x000fe200000006ff */
[----:B------:R-:W-:Y:S01]  /*6440*/  FFMA R3, R49, R52, R3 ;  /* 0x0000003431037223 */ /* 0x000fe20000000003 */
[----:B------:R-:W-:Y:S01]  /*6450*/  F2FP.BF16.F32.PACK_AB R52, R2, R0 ;  /* 0x000000000234723e */ /* 0x000fe200000010ff */
[----:B------:R-:W-:Y:S01]  /*6460*/  FMUL R7, R47, R7 ;  /* 0x000000072f077220 */ /* 0x000fe20000400000 */
[----:B------:R-:W-:Y:S01]  /*6470*/  SHF.L.U32 R0, R59, 0x10, RZ ;  /* 0x000000103b007819 */ /* 0x000fe200000006ff */
[----:B------:R-:W-:Y:S01]  /*6480*/  FMUL R30, R47, R34 ;  /* 0x000000222f1e7220 */ /* 0x000fe20000400000 */
[----:B------:R-:W-:Y:S01]  /*6490*/  LOP3.LUT R34, R58, 0xffff0000, RZ, 0xc0, !PT ;  /* 0xffff00003a227812 */ /* 0x000fe200078ec0ff */
[----:B------:R-:W-:Y:S01]  /*64a0*/  FFMA R7, R49, R32, R7 ;  /* 0x0000002031077223 */ /* 0x000fe20000000007 */
[----:B------:R-:W-:Y:S01]  /*64b0*/  LOP3.LUT R2, R59, 0xffff0000, RZ, 0xc0, !PT ;  /* 0xffff00003b027812 */ /* 0x000fe200078ec0ff */
[----:B------:R-:W-:Y:S01]  /*64c0*/  FFMA R4, R49, R33, R4 ;  /* 0x0000002131047223 */ /* 0x000fe20000000004 */
[----:B------:R-:W-:Y:S01]  /*64d0*/  FMUL R11, R47, R11 ;  /* 0x0000000b2f0b7220 */ /* 0x000fe20000400000 */
[----:B------:R-:W-:Y:S01]  /*64e0*/  FFMA R5, R49, R34, R5 ;  /* 0x0000002231057223 */ /* 0x000fe20000000005 */
[----:B------:R-:W-:Y:S01]  /*64f0*/  F2FP.BF16.F32.PACK_AB R53, R7, R3 ;  /* 0x000000030735723e */ /* 0x000fe200000010ff */
[C---:B------:R-:W-:Y:S01]  /*6500*/  FFMA R6, R49.reuse, R0, R6 ;  /* 0x0000000031067223 */ /* 0x040fe20000000006 */
[C---:B------:R-:W-:Y:S01]  /*6510*/  SHF.L.U32 R0, R64.reuse, 0x10, RZ ;  /* 0x0000001040007819 */ /* 0x040fe200000006ff */
[----:B------:R-:W-:Y:S01]  /*6520*/  FFMA R11, R49, R2, R11 ;  /* 0x00000002310b7223 */ /* 0x000fe2000000000b */
[----:B------:R-:W-:Y:S01]  /*6530*/  LOP3.LUT R2, R64, 0xffff0000, RZ, 0xc0, !PT ;  /* 0xffff000040027812 */ /* 0x000fe200078ec0ff */
[----:B------:R-:W-:Y:S01]  /*6540*/  FMUL R15, R47, R15 ;  /* 0x0000000f2f0f7220 */ /* 0x000fe20000400000 */
[----:B------:R-:W-:Y:S01]  /*6550*/  SHF.L.U32 R3, R65, 0x10, RZ ;  /* 0x0000001041037819 */ /* 0x000fe200000006ff */
[----:B------:R-:W-:Y:S01]  /*6560*/  FFMA R8, R49, R0, R8 ;  /* 0x0000000031087223 */ /* 0x000fe20000000008 */
[----:B------:R-:W-:Y:S01]  /*6570*/  LOP3.LUT R0, R65, 0xffff0000, RZ, 0xc0, !PT ;  /* 0xffff000041007812 */ /* 0x000fe200078ec0ff */
[C---:B------:R-:W-:Y:S01]  /*6580*/  FFMA R9, R49.reuse, R2, R9 ;  /* 0x0000000231097223 */ /* 0x040fe20000000009 */
[C---:B------:R-:W-:Y:S01]  /*6590*/  SHF.L.U32 R2, R66.reuse, 0x10, RZ ;  /* 0x0000001042027819 */ /* 0x040fe200000006ff */
[----:B------:R-:W-:Y:S01]  /*65a0*/  FFMA R10, R49, R3, R10 ;  /* 0x00000003310a7223 */ /* 0x000fe2000000000a */
[----:B------:R-:W-:Y:S01]  /*65b0*/  SHF.L.U32 R3, R67, 0x10, RZ ;  /* 0x0000001043037819 */ /* 0x000fe200000006ff */
[C---:B------:R-:W-:Y:S01]  /*65c0*/  FFMA R15, R49.reuse, R0, R15 ;  /* 0x00000000310f7223 */ /* 0x040fe2000000000f */
[----:B------:R-:W-:Y:S01]  /*65d0*/  LOP3.LUT R0, R66, 0xffff0000, RZ, 0xc0, !PT ;  /* 0xffff000042007812 */ /* 0x000fe200078ec0ff */
[----:B------:R-:W-:Y:S01]  /*65e0*/  FFMA R12, R49, R2, R12 ;  /* 0x00000002310c7223 */ /* 0x000fe2000000000c */
[C---:B------:R-:W-:Y:S01]  /*65f0*/  SHF.L.U32 R2, R72.reuse, 0x10, RZ ;  /* 0x0000001048027819 */ /* 0x040fe200000006ff */
[----:B------:R-:W-:Y:S01]  /*6600*/  FMUL R19, R47, R19 ;  /* 0x000000132f137220 */ /* 0x000fe20000400000 */
[----:B------:R-:W-:Y:S01]  /*6610*/  F2FP.BF16.F32.PACK_AB R54, R5, R4 ;  /* 0x000000040536723e */ /* 0x000fe200000010ff */
[----:B------:R-:W-:Y:S01]  /*6620*/  FFMA R13, R49, R0, R13 ;  /* 0x00000000310d7223 */ /* 0x000fe2000000000d */
[----:B------:R-:W-:Y:S01]  /*6630*/  LOP3.LUT R0, R67, 0xffff0000, RZ, 0xc0, !PT ;  /* 0xffff000043007812 */ /* 0x000fe200078ec0ff */
[----:B------:R-:W-:Y:S01]  /*6640*/  FFMA R14, R49, R3, R14 ;  /* 0x00000003310e7223 */ /* 0x000fe2000000000e */
[----:B------:R-:W-:Y:S01]  /*6650*/  LOP3.LUT R3, R72, 0xffff0000, RZ, 0xc0, !PT ;  /* 0xffff000048037812 */ /* 0x000fe200078ec0ff */
[----:B------:R-:W-:Y:S01]  /*6660*/  FMUL R23, R47, R23 ;  /* 0x000000172f177220 */ /* 0x000fe20000400000 */
[----:B------:R-:W-:Y:S01]  /*6670*/  F2FP.BF16.F32.PACK_AB R55, R11, R6 ;  /* 0x000000060b37723e */ /* 0x000fe200000010ff */
[----:B------:R-:W-:Y:S01]  /*6680*/  FFMA R19, R49, R0, R19 ;  /* 0x0000000031137223 */ /* 0x000fe20000000013 */
[----:B------:R-:W-:Y:S01]  /*6690*/  SHF.L.U32 R0, R73, 0x10, RZ ;  /* 0x0000001049007819 */ /* 0x000fe200000006ff */
[----:B------:R-:W-:Y:S01]  /*66a0*/  FFMA R16, R49, R2, R16 ;  /* 0x0000000231107223 */ /* 0x000fe20000000010 */
[----:B------:R-:W-:Y:S01]  /*66b0*/  LOP3.LUT R2, R73, 0xffff0000, RZ, 0xc0, !PT ;  /* 0xffff000049027812 */ /* 0x000fe200078ec0ff */
[----:B------:R-:W-:Y:S01]  /*66c0*/  FFMA R17, R49, R3, R17 ;  /* 0x0000000331117223 */ /* 0x000fe20000000011 */
[----:B------:R-:W-:Y:S01]  /*66d0*/  SHF.L.U32 R3, R75, 0x10, RZ ;  /* 0x000000104b037819 */ /* 0x000fe200000006ff */
[----:B------:R-:W-:Y:S01]  /*66e0*/  FFMA R18, R49, R0, R18 ;  /* 0x0000000031127223 */ /* 0x000fe20000000012 */
[C---:B------:R-:W-:Y:S01]  /*66f0*/  SHF.L.U32 R0, R74.reuse, 0x10, RZ ;  /* 0x000000104a007819 */ /* 0x040fe200000006ff */
[----:B------:R1:W-:Y:S01]  /*6700*/  STS.128 [R63], R52 ;  /* 0x000000343f007388 */ /* 0x0003e20000000c00 */
[----:B------:R-:W-:Y:S01]  /*6710*/  F2FP.BF16.F32.PACK_AB R8, R9, R8 ;  /* 0x000000080908723e */ /* 0x000fe200000010ff */
[C---:B------:R-:W-:Y:S01]  /*6720*/  FFMA R23, R49.reuse, R2, R23 ;  /* 0x0000000231177223 */ /* 0x040fe20000000017 */
[----:B------:R-:W-:Y:S01]  /*6730*/  LOP3.LUT R2, R74, 0xffff0000, RZ, 0xc0, !PT ;  /* 0xffff00004a027812 */ /* 0x000fe200078ec0ff */
[----:B------:R-:W-:Y:S01]  /*6740*/  FFMA R20, R49, R0, R20 ;  /* 0x0000000031147223 */ /* 0x000fe20000000014 */
[----:B------:R-:W-:Y:S01]  /*6750*/  LOP3.LUT R0, R75, 0xffff0000, RZ, 0xc0, !PT ;  /* 0xffff00004b007812 */ /* 0x000fe200078ec0ff */
[----:B------:R-:W-:Y:S01]  /*6760*/  FMUL R27, R47, R27 ;  /* 0x0000001b2f1b7220 */ /* 0x000fe20000400000 */
[----:B------:R-:W-:Y:S01]  /*6770*/  F2FP.BF16.F32.PACK_AB R9, R15, R10 ;  /* 0x0000000a0f09723e */ /* 0x000fe200000010ff */
[C---:B------:R-:W-:Y:S01]  /*6780*/  FFMA R21, R49.reuse, R2, R21 ;  /* 0x0000000231157223 */ /* 0x040fe20000000015 */
[C---:B------:R-:W-:Y:S01]  /*6790*/  FFMA R22, R49.reuse, R3, R22 ;  /* 0x0000000331167223 */ /* 0x040fe20000000016 */
[----:B------:R-:W-:Y:S01]  /*67a0*/  FFMA R27, R49, R0, R27 ;  /* 0x00000000311b7223 */ /* 0x000fe2000000001b */
[C---:B------:R-:W-:Y:S01]  /*67b0*/  SHF.L.U32 R2, R80.reuse, 0x10, RZ ;  /* 0x0000001050027819 */ /* 0x040fe200000006ff */
[C---:B------:R-:W-:Y:S01]  /*67c0*/  FMUL R31, R47.reuse, R31 ;  /* 0x0000001f2f1f7220 */ /* 0x040fe20000400000 */
[----:B------:R-:W-:Y:S01]  /*67d0*/  LOP3.LUT R0, R80, 0xffff0000, RZ, 0xc0, !PT ;  /* 0xffff000050007812 */ /* 0x000fe200078ec0ff */
[----:B------:R-:W-:Y:S01]  /*67e0*/  FMUL R35, R47, R35 ;  /* 0x000000232f237220 */ /* 0x000fe20000400000 */
[----:B------:R-:W-:Y:S01]  /*67f0*/  SHF.L.U32 R3, R81, 0x10, RZ ;  /* 0x0000001051037819 */ /* 0x000fe200000006ff */
[----:B------:R-:W-:Y:S01]  /*6800*/  FFMA R24, R49, R2, R24 ;  /* 0x0000000231187223 */ /* 0x000fe20000000018 */
[----:B------:R-:W-:Y:S01]  /*6810*/  F2FP.BF16.F32.PACK_AB R10, R13, R12 ;  /* 0x0000000c0d0a723e */ /* 0x000fe200000010ff */
[----:B------:R-:W-:Y:S01]  /*6820*/  FFMA R25, R49, R0, R25 ;  /* 0x0000000031197223 */ /* 0x000fe20000000019 */
[----:B------:R-:W-:Y:S01]  /*6830*/  F2FP.BF16.F32.PACK_AB R11, R19, R14 ;  /* 0x0000000e130b723e */ /* 0x000fe200000010ff */
[----:B------:R-:W-:Y:S01]  /*6840*/  FFMA R26, R49, R3, R26 ;  /* 0x00000003311a7223 */ /* 0x000fe2000000001a */
[----:B------:R-:W-:Y:S02]  /*6850*/  LOP3.LUT R0, R81, 0xffff0000, RZ, 0xc0, !PT ;  /* 0xffff000051007812 */ /* 0x000fe400078ec0ff */
[C---:B------:R-:W-:Y:S01]  /*6860*/  SHF.L.U32 R2, R82.reuse, 0x10, RZ ;  /* 0x0000001052027819 */ /* 0x040fe200000006ff */
[----:B------:R1:W-:Y:S01]  /*6870*/  STS.128 [R62+0x10], R8 ;  /* 0x000010083e007388 */ /* 0x0003e20000000c00 */
[----:B------:R-:W-:Y:S01]  /*6880*/  LOP3.LUT R3, R82, 0xffff0000, RZ, 0xc0, !PT ;  /* 0xffff000052037812 */ /* 0x000fe200078ec0ff */
[----:B------:R-:W-:Y:S01]  /*6890*/  FFMA R31, R49, R0, R31 ;  /* 0x00000000311f7223 */ /* 0x000fe2000000001f */
[----:B------:R-:W-:Y:S01]  /*68a0*/  SHF.L.U32 R4, R83, 0x10, RZ ;  /* 0x0000001053047819 */ /* 0x000fe200000006ff */
[----:B------:R-:W-:Y:S01]  /*68b0*/  FFMA R28, R49, R2, R28 ;  /* 0x00000002311c7223 */ /* 0x000fe2000000001c */
[----:B------:R-:W-:Y:S01]  /*68c0*/  F2FP.BF16.F32.PACK_AB R16, R17, R16 ;  /* 0x000000101110723e */ /* 0x000fe200000010ff */
[----:B------:R-:W-:Y:S01]  /*68d0*/  FFMA R29, R49, R3, R29 ;  /* 0x00000003311d7223 */ /* 0x000fe2000000001d */
[----:B------:R-:W-:Y:S01]  /*68e0*/  LOP3.LUT R5, R83, 0xffff0000, RZ, 0xc0, !PT ;  /* 0xffff000053057812 */ /* 0x000fe200078ec0ff */
[----:B------:R-:W-:Y:S01]  /*68f0*/  FFMA R30, R49, R4, R30 ;  /* 0x00000004311e7223 */ /* 0x000fe2000000001e */
[----:B------:R-:W-:Y:S02]  /*6900*/  F2FP.BF16.F32.PACK_AB R17, R23, R18 ;  /* 0x000000121711723e */ /* 0x000fe400000010ff */
[----:B------:R-:W-:Y:S01]  /*6910*/  F2FP.BF16.F32.PACK_AB R18, R21, R20 ;  /* 0x000000141512723e */ /* 0x000fe200000010ff */
[----:B------:R-:W-:Y:S01]  /*6920*/  FFMA R35, R49, R5, R35 ;  /* 0x0000000531237223 */ /* 0x000fe20000000023 */
[----:B------:R-:W-:Y:S02]  /*6930*/  F2FP.BF16.F32.PACK_AB R19, R27, R22 ;  /* 0x000000161b13723e */ /* 0x000fe400000010ff */
[----:B------:R-:W-:Y:S02]  /*6940*/  F2FP.BF16.F32.PACK_AB R24, R25, R24 ;  /* 0x000000181918723e */ /* 0x000fe400000010ff */
[----:B------:R-:W-:Y:S01]  /*6950*/  F2FP.BF16.F32.PACK_AB R25, R31, R26 ;  /* 0x0000001a1f19723e */ /* 0x000fe200000010ff */
[----:B------:R1:W-:Y:S01]  /*6960*/  STS.128 [R61+0x20], R16 ;  /* 0x000020103d007388 */ /* 0x0003e20000000c00 */
[----:B------:R-:W-:Y:S02]  /*6970*/  F2FP.BF16.F32.PACK_AB R26, R29, R28 ;  /* 0x0000001c1d1a723e */ /* 0x000fe400000010ff */
[----:B------:R-:W-:Y:S05]  /*6980*/  F2FP.BF16.F32.PACK_AB R27, R35, R30 ;  /* 0x0000001e231b723e */ /* 0x000fea00000010ff */
[----:B------:R1:W-:Y:S01]  /*6990*/  STS.128 [R60+0x10], R24 ;  /* 0x000010183c007388 */ /* 0x0003e20000000c00 */
[----:B------:R-:W-:Y:S01]  /*69a0*/  @!PT LDS RZ, [RZ] ;  /* 0x00000000fffff984 */ /* 0x000fe20000000800 */
[----:B------:R-:W-:Y:S01]  /*69b0*/  @!PT LDS RZ, [RZ] ;  /* 0x00000000fffff984 */ /* 0x000fe20000000800 */
[----:B------:R-:W-:Y:S01]  /*69c0*/  @!PT LDS RZ, [RZ] ;  /* 0x00000000fffff984 */ /* 0x000fe20000000800 */
[----:B------:R-:W-:Y:S01]  /*69d0*/  @!PT LDS RZ, [RZ] ;  /* 0x00000000fffff984 */ /* 0x000fe20000000800 */
[----:B------:R2:W-:Y:S07]  /*69e0*/  MEMBAR.ALL.CTA ;  /* 0x0000000000007992 */ /* 0x0005ee0000008000 */
[----:B--2---:R-:W2:Y:S02]  /*69f0*/  FENCE.VIEW.ASYNC.S ;  /* 0x00000000000073c6 */ /* 0x004ea40000000000 */
[----:B--2---:R-:W-:Y:S06]  /*6a00*/  BAR.SYNC.DEFER_BLOCKING 0x1, 0x80 ;  /* 0x0042000000007b1d */ /* 0x004fec0000010000 */
[----:B------:R-:W-:Y:S05]  /*6a10*/  @P0 BRA `(.L_x_114) ;  /* 0x00000000001c0947 */ /* 0x000fea0003800000 */
[----:B------:R-:W-:Y:S01]  /*6a20*/  R2UR UR4, R68 ;  /* 0x00000000440472ca */ /* 0x000fe200000e0000 */
[----:B------:R-:W-:Y:S01]  /*6a30*/  UIADD3 UR6, UP0, UPT, UR54, 0x680, URZ ;  /* 0x0000068036067890 */ /* 0x000fe2000ff1e0ff */
[----:B------:R-:W-:Y:S03]  /*6a40*/  UMOV UR43, UR36 ;  /* 0x00000024002b7c82 */ /* 0x000fe60008000000 */
[----:B------:R-:W-:Y:S08]  /*6a50*/  UIADD3.X UR7, UPT, UPT, URZ, UR55, URZ, UP0, !UPT ;  /* 0x00000037ff077290 */ /* 0x000ff000087fe4ff */
[----:B------:R-:W-:Y:S09]  /*6a60*/  UIADD3 UR40, UPT, UPT, UR48, 0x200, UR4 ;  /* 0x0000020030287890 */ /* 0x000ff2000fffe004 */
[----:B------:R2:W-:Y:S02]  /*6a70*/  UTMASTG.3D [UR40], [UR6] ;  /* 0x00000028060073b5 */ /* 0x0005e40008010000 */
[----:B--2---:R0:W-:Y:S02]  /*6a80*/  UTMACMDFLUSH ;  /* 0x00000000000079b7 */ /* 0x0041e40000000000 */
.L_x_114:
[----:B------:R-:W-:Y:S05]  /*6a90*/  BSYNC.RECONVERGENT B0 ;  /* 0x0000000000007941 */ /* 0x000fea0003800200 */
.L_x_113:
[----:B------:R-:W-:Y:S01]  /*6aa0*/  UIADD3 UR40, UPT, UPT, UR56, 0x1, URZ ;  /* 0x0000000138287890 */ /* 0x000fe2000fffe0ff */
[----:B------:R-:W-:Y:S03]  /*6ab0*/  BSSY.RECONVERGENT B0, `(.L_x_115) ;  /* 0x0000005000007945 */ /* 0x000fe60003800200 */
[----:B------:R-:W-:Y:S04]  /*6ac0*/  UISETP.NE.AND UP0, UPT, UR40, 0x3, UPT ;  /* 0x000000032800788c */ /* 0x000fe8000bf05270 */
[----:B------:R-:W-:Y:S01]  /*6ad0*/  USEL UR43, UR40, URZ, UP0 ;  /* 0x000000ff282b7287 */ /* 0x000fe20008000000 */
[----:B------:R-:W-:Y:S11]  /*6ae0*/  @P0 BRA `(.L_x_116) ;  /* 0x0000000000040947 */ /* 0x000ff60003800000 */
[----:B------:R-:W-:Y:S04]  /*6af0*/  DEPBAR.LE SB0, 0x1 ;  /* 0x000080400000791a */ /* 0x000fe80000000000 */
.L_x_116:
[----:B------:R-:W-:Y:S05]  /*6b00*/  BSYNC.RECONVERGENT B0 ;  /* 0x0000000000007941 */ /* 0x000fea0003800200 */
.L_x_115:
[----:B------:R-:W-:Y:S01]  /*6b10*/  BAR.SYNC.DEFER_BLOCKING 0x1, 0x80 ;  /* 0x0042000000007b1d */ /* 0x000fe20000010000 */
[----:B------:R-:W-:Y:S01]  /*6b20*/  ISETP.NE.AND P1, PT, R109, RZ, PT ;  /* 0x000000ff6d00720c */ /* 0x000fe20003f25270 */
[----:B------:R-:W-:Y:S01]  /*6b30*/  UISETP.NE.AND UP0, UPT, UR50, URZ, UPT ;  /* 0x000000ff3200728c */ /* 0x000fe2000bf05270 */
[----:B------:R-:W-:Y:S11]  /*6b40*/  LEA R2, R69, UR48, 0x3 ;  /* 0x0000003045027c11 */ /* 0x000ff6000f8e18ff */
[----:B------:R-:W-:Y:S01]  /*6b50*/  @P1 SHF.L.U32 R3, R71, 0x1f, RZ ;  /* 0x0000001f47031819 */ /* 0x000fe200000006ff */
[----:B------:R-:W-:Y:S06]  /*6b60*/  BRA.U !UP0, `(.L_x_117) ;  /* 0x0000000108247547 */ /* 0x000fec000b800000 */
[----:B------:R-:W-:Y:S01]  /*6b70*/  IMAD.U32 R4, RZ, RZ, UR49 ;  /* 0x00000031ff047e24 */ /* 0x000fe2000f8e00ff */
[----:B------:R-:W-:Y:S01]  /*6b80*/  MOV R0, UR37 ;  /* 0x0000002500007c02 */ /* 0x000fe20008000f00 */
[----:B------:R-:W-:Y:S03]  /*6b90*/  UIADD3 UR49, UPT, UPT, UR49, 0x1, URZ ;  /* 0x0000000131317890 */ /* 0x000fe6000fffe0ff */
[----:B------:R-:W-:Y:S01]  /*6ba0*/  @P1 LEA R4, R4, UR48, 0x3 ;  /* 0x0000003004041c11 */ /* 0x000fe2000f8e18ff */
[----:B------:R-:W-:Y:S04]  /*6bb0*/  UISETP.NE.AND UP0, UPT, UR49, 0x3, UPT ;  /* 0x000000033100788c */ /* 0x000fe8000bf05270 */
[----:B------:R-:W-:Y:S01]  /*6bc0*/  @P1 VIADD R4, R4, 0x68 ;  /* 0x0000006804041836 */ /* 0x000fe20000000000 */
[----:B------:R-:W-:Y:S04]  /*6bd0*/  USEL UR49, UR49, URZ, UP0 ;  /* 0x000000ff31317287 */ /* 0x000fe80008000000 */
[----:B------:R-:W-:Y:S04]  /*6be0*/  @P1 PRMT R0, R0, 0x654, R4 ;  /* 0x0000065400001816 */ /* 0x000fe80000000004 */
[----:B------:R2:W-:Y:S04]  /*6bf0*/  @P1 SYNCS.ARRIVE.TRANS64.RED.A1T0 RZ, [R0+URZ], RZ ;  /* 0x000000ff00ff19a7 */ /* 0x0005e800081004ff */
.L_x_117:
[----:B------:R-:W4:Y:S01]  /*6c00*/  @P1 SYNCS.PHASECHK.TRANS64.TRYWAIT P0, [R2+URZ+0x50], R3 ;  /* 0x00005003020015a7 */ /* 0x000f2200080011ff */
[----:B------:R-:W-:Y:S01]  /*6c10*/  BSSY B1, `(.L_x_118) ;  /* 0x0000015000017945 */ /* 0x000fe20003800000 */
[----:B----4-:R-:W-:Y:S03]  /*6c20*/  @P1 SEL R70, RZ, 0x1, !P0 ;  /* 0x00000001ff461807 */ /* 0x010fe60004000000 */
[----:B------:R-:W-:Y:S05]  /*6c30*/  @!P1 BRA `(.L_x_119) ;  /* 0x0000000000489947 */ /* 0x000fea0003800000 */
[----:B------:R-:W-:Y:S01]  /*6c40*/  ISETP.NE.AND P1, PT, R76, RZ, PT ;  /* 0x000000ff4c00720c */ /* 0x000fe20003f25270 */
[----:B------:R-:W-:Y:S01]  /*6c50*/  BSSY B0, `(.L_x_120) ;  /* 0x000000a000007945 */ /* 0x000fe20003800000 */
[----:B------:R-:W-:Y:S11]  /*6c60*/  ISETP.NE.AND P0, PT, R70, RZ, PT ;  /* 0x000000ff4600720c */ /* 0x000ff60003f05270 */
[----:B------:R-:W-:Y:S04]  /*6c70*/  @P1 IMAD R69, R69, 0x2000, R103 ;  /* 0x0000200045451824 */ /* 0x000fe800078e0267 */
[----:B------:R-:W-:Y:S01]  /*6c80*/  @P1 IMAD.IADD R4, R111, 0x1, R69 ;  /* 0x000000016f041824 */ /* 0x000fe200078e0245 */
[----:B------:R-:W-:Y:S03]  /*6c90*/  @P1 IADD3 R3, PT, PT, R110, R69, RZ ;  /* 0x000000456e031210 */ /* 0x000fe60007ffe0ff */
[----:B--2---:R-:W-:Y:S01]  /*6ca0*/  @P1 IMAD.IADD R0, R102, 0x1, R4 ;  /* 0x0000000166001824 */ /* 0x004fe200078e0204 */
[----:B------:R-:W-:Y:S06]  /*6cb0*/  @P0 BRA `(.L_x_121) ;  /* 0x00000000000c0947 */ /* 0x000fec0003800000 */
[----:B------:R-:W-:Y:S04]  /*6cc0*/  SHF.L.U32 R71, R71, 0x1f, RZ ;  /* 0x0000001f47477819 */ /* 0x000fe800000006ff */
[----:B------:R-:W2:Y:S02]  /*6cd0*/  SYNCS.PHASECHK.TRANS64.TRYWAIT P0, [R2+URZ+0x50], R71 ;  /* 0x00005047020075a7 */ /* 0x000ea400080011ff */
[----:B--2---:R-:W-:Y:S05]  /*6ce0*/  @!P0 BRA `(.L_x_122) ;  /* 0x00000018008c8947 */ /* 0x004fea0003800000 */
.L_x_121:
[----:B------:R-:W-:Y:S05]  /*6cf0*/  BSYNC B0 ;  /* 0x0000000000007941 */ /* 0x000fea0003800000 */
.L_x_120:
[----:B------:R-:W-:Y:S11]  /*6d00*/  ISETP.NE.AND P0, PT, R76, RZ, PT ;  /* 0x000000ff4c00720c */ /* 0x000ff60003f05270 */
[----:B------:R-:W-:Y:S02]  /*6d10*/  @!UPT UIADD3 URZ, UPT, UPT, URZ, URZ, URZ ;  /* 0x000000fffffff290 */ /* 0x000fe4000fffe0ff */
[----:B------:R4:W1:Y:S04]  /*6d20*/  @P0 LDS.128 R56, [R69] ;  /* 0x0000000045380984 */ /* 0x0008680000000c00 */
[----:B------:R4:W1:Y:S04]  /*6d30*/  @P0 LDS.128 R72, [R3+0x20] ;  /* 0x0000200003480984 */ /* 0x0008680000000c00 */
[----:B------:R4:W1:Y:S04]  /*6d40*/  @P0 LDS.128 R64, [R4+0x10] ;  /* 0x0000100004400984 */ /* 0x0008680000000c00 */
[----:B------:R4:W1:Y:S02]  /*6d50*/  @P0 LDS.128 R80, [R0+0x10] ;  /* 0x0000100000500984 */ /* 0x0008640000000c00 */
.L_x_119:
[----:B------:R-:W-:Y:S05]  /*6d60*/  BSYNC B1 ;  /* 0x0000000000017941 */ /* 0x000fea0003800000 */
.L_x_118:
[----:B--2-4-:R-:W-:Y:S05]  /*6d70*/  VIADD R0, R48, 0x20 ;  /* 0x0000002030007836 */ /* 0x014fea0000000000 */
[----:B------:R-:W-:Y:S04]  /*6d80*/  SHF.R.U32.HI R0, RZ, 0x15, R0 ;  /* 0x00000015ff007819 */ /* 0x000fe80000011600 */
[----:B------:R-:W-:Y:S11]  /*6d90*/  LOP3.LUT P0, RZ, R0, 0x3, R96, 0x48, !PT ;  /* 0x0000000300ff7812 */ /* 0x000ff60007804860 */
[----:B------:R-:W-:Y:S02]  /*6da0*/  @!UPT UIADD3 URZ, UPT, UPT, URZ, URZ, URZ ;  /* 0x000000fffffff290 */ /* 0x000fe4000fffe0ff */
[----:B------:R-:W-:Y:S05]  /*6db0*/  @!P0 BRA `(.L_x_123) ;  /* 0x0000000000408947 */ /* 0x000fea0003800000 */
[----:B------:R-:W2:Y:S01]  /*6dc0*/  LDCU.64 UR8, c[0x4][0x70] ;  /* 0x01000e00ff0877ac */ /* 0x000ea20008000a00 */
[----:B------:R-:W-:Y:S01]  /*6dd0*/  MOV R3, 0x0 ;  /* 0x0000000000037802 */ /* 0x000fe20000000f00 */
[----:B------:R-:W-:Y:S02]  /*6de0*/  HFMA2 R12, -RZ, RZ, 0, 5.9604644775390625e-08 ;  /* 0x00000001ff0c7431 */ /* 0x000fe400000001ff */
[----:B-1----:R-:W-:Y:S02]  /*6df0*/  IMAD.MOV.U32 R8, RZ, RZ, 0x192 ;  /* 0x00000192ff087424 */ /* 0x002fe400078e00ff */
[----:B------:R-:W-:Y:S01]  /*6e00*/  IMAD.MOV.U32 R13, RZ, RZ, RZ ;  /* 0x000000ffff0d7224 */ /* 0x000fe200078e00ff */
[----:B------:R-:W1:Y:S01]  /*6e10*/  LDCU.64 UR6, c[0x4][0x78] ;  /* 0x01000f00ff0677ac */ /* 0x000e620008000a00 */
[----:B------:R-:W4:Y:S01]  /*6e20*/  LDC.64 R2, c[0x4][R3] ;  /* 0x0100000003027b82 */ /* 0x000f220000000a00 */
[----:B------:R-:W5:Y:S01]  /*6e30*/  LDCU.64 UR4, c[0x4][0x10] ;  /* 0x01000200ff0477ac */ /* 0x000f620008000a00 */
[----:B--2---:R-:W-:Y:S01]  /*6e40*/  MOV R5, UR9 ;  /* 0x0000000900057c02 */ /* 0x004fe20008000f00 */
[----:B------:R-:W-:Y:S01]  /*6e50*/  IMAD.U32 R4, RZ, RZ, UR8 ;  /* 0x00000008ff047e24 */ /* 0x000fe2000f8e00ff */
[----:B-1----:R-:W-:Y:S01]  /*6e60*/  MOV R7, UR7 ;  /* 0x0000000700077c02 */ /* 0x002fe20008000f00 */
[----:B------:R-:W-:Y:S01]  /*6e70*/  IMAD.U32 R6, RZ, RZ, UR6 ;  /* 0x00000006ff067e24 */ /* 0x000fe2000f8e00ff */
[----:B-----5:R-:W-:Y:S01]  /*6e80*/  MOV R11, UR5 ;  /* 0x00000005000b7c02 */ /* 0x020fe20008000f00 */
[----:B------:R-:W-:Y:S02]  /*6e90*/  IMAD.U32 R10, RZ, RZ, UR4 ;  /* 0x00000004ff0a7e24 */ /* 0x000fe4000f8e00ff */
[----:B------:R-:W-:Y:S07]  /*6ea0*/  LEPC R20, `(.L_x_123) ;  /* 0x000000001014794e */ /* 0x000fee0000000000 */
[----:B---34-:R-:W-:Y:S05]  /*6eb0*/  CALL.ABS.NOINC R2 ;  /* 0x0000000002007343 */ /* 0x018fea0003c00000 */
.L_x_123:
[----:B------:R-:W-:Y:S01]  /*6ec0*/  ISETP.NE.AND P0, PT, R104, RZ, PT ;  /* 0x000000ff6800720c */ /* 0x000fe20003f05270 */
[----:B------:R-:W-:Y:S05]  /*6ed0*/  WARPSYNC.ALL ;  /* 0x0000000000007948 */ /* 0x000fea0003800000 */
[----:B------:R-:W-:Y:S01]  /*6ee0*/  R2UR UR4, R48 ;  /* 0x00000000300472ca */ /* 0x000fe200000e0000 */
[----:B------:R-:W-:Y:S01]  /*6ef0*/  USHF.L.U32 UR8, UR43, 0xd, URZ ;  /* 0x0000000d2b087899 */ /* 0x000fe200080006ff */
[C---:B-1----:R-:W-:Y:S01]  /*6f00*/  SHF.L.U32 R48, R56.reuse, 0x10, RZ ;  /* 0x0000001038307819 */ /* 0x042fe200000006ff */
[----:B------:R-:W-:Y:S01]  /*6f10*/  BSSY.RECONVERGENT B0, `(.L_x_124) ;  /* 0x000008d000007945 */ /* 0x000fe20003800200 */
[----:B------:R-:W-:Y:S02]  /*6f20*/  LOP3.LUT R50, R56, 0xffff0000, RZ, 0xc0, !PT ;  /* 0xffff000038327812 */ /* 0x000fe400078ec0ff */
[C---:B------:R-:W-:Y:S02]  /*6f30*/  SHF.L.U32 R51, R57.reuse, 0x10, RZ ;  /* 0x0000001039337819 */ /* 0x040fe400000006ff */
[----:B------:R-:W-:Y:S02]  /*6f40*/  LOP3.LUT R52, R57, 0xffff0000, RZ, 0xc0, !PT ;  /* 0xffff000039347812 */ /* 0x000fe400078ec0ff */
[C---:B------:R-:W-:Y:S02]  /*6f50*/  SHF.L.U32 R53, R58.reuse, 0x10, RZ ;  /* 0x000000103a357819 */ /* 0x040fe400000006ff */
[----:B------:R-:W-:Y:S01]  /*6f60*/  IADD3 R0, PT, PT, R103, UR8, RZ ;  /* 0x0000000867007c10 */ /* 0x000fe2000fffe0ff */
[----:B------:R-:W1:Y:S01]  /*6f70*/  LDTM.x32 R4, tmem[UR4+0x20] ;  /* 0x00002004000479ee */ /* 0x000e6200082c0000 */
[----:B------:R-:W-:Y:S01]  /*6f80*/  LOP3.LUT R54, R58, 0xffff0000, RZ, 0xc0, !PT ;  /* 0xffff00003a367812 */ /* 0x000fe200078ec0ff */
[----:B------:R-:W-:Y:S01]  /*6f90*/  NOP ;  /* 0x0000000000007918 */ /* 0x000fe20000000000 */
[C---:B------:R-:W-:Y:S02]  /*6fa0*/  SHF.L.U32 R55, R59.reuse, 0x10, RZ ;  /* 0x000000103b377819 */ /* 0x040fe400000006ff */
[----:B------:R-:W-:Y:S02]  /*6fb0*/  LOP3.LUT R56, R59, 0xffff0000, RZ, 0xc0, !PT ;  /* 0xffff00003b387812 */ /* 0x000fe400078ec0ff */
[----:B------:R-:W-:Y:S02]  /*6fc0*/  SHF.L.U32 R57, R64, 0x10, RZ ;  /* 0x0000001040397819 */ /* 0x000fe400000006ff */
[-C--:B------:R-:W-:Y:S02]  /*6fd0*/  IADD3 R111, PT, PT, R111, R0.reuse, RZ ;  /* 0x000000006f6f7210 */ /* 0x080fe40007ffe0ff */
[----:B------:R-:W-:Y:S02]  /*6fe0*/  IADD3 R110, PT, PT, R110, R0, RZ ;  /* 0x000000006e6e7210 */ /* 0x000fe40007ffe0ff */
[----:B------:R-:W-:Y:S02]  /*6ff0*/  LOP3.LUT R58, R64, 0xffff0000, RZ, 0xc0, !PT ;  /* 0xffff0000403a7812 */ /* 0x000fe400078ec0ff */
[C---:B------:R-:W-:Y:S02]  /*7000*/  SHF.L.U32 R59, R65.reuse, 0x10, RZ ;  /* 0x00000010413b7819 */ /* 0x040fe400000006ff */
[----:B---3--:R-:W-:Y:S02]  /*7010*/  LOP3.LUT R60, R65, 0xffff0000, RZ, 0xc0, !PT ;  /* 0xffff0000413c7812 */ /* 0x008fe400078ec0ff */
[C---:B------:R-:W-:Y:S02]  /*7020*/  SHF.L.U32 R61, R66.reuse, 0x10, RZ ;  /* 0x00000010423d7819 */ /* 0x040fe400000006ff */
[----:B------:R-:W-:Y:S02]  /*7030*/  LOP3.LUT R62, R66, 0xffff0000, RZ, 0xc0, !PT ;  /* 0xffff0000423e7812 */ /* 0x000fe400078ec0ff */
[----:B------:R-:W-:Y:S01]  /*7040*/  SHF.L.U32 R63, R67, 0x10, RZ ;  /* 0x00000010433f7819 */ /* 0x000fe200000006ff */
[C---:B-1----:R-:W-:Y:S01]  /*7050*/  FMUL R4, R47.reuse, R4 ;  /* 0x000000042f047220 */ /* 0x042fe20000400000 */
[----:B------:R-:W-:Y:S01]  /*7060*/  IADD3 R106, PT, PT, R106, 0xd0, RZ ;  /* 0x000000d06a6a7810 */ /* 0x000fe20007ffe0ff */
[----:B------:R-:W-:Y:S01]  /*7070*/  FMUL R5, R47, R5 ;  /* 0x000000052f057220 */ /* 0x000fe20000400000 */
[----:B------:R-:W-:Y:S01]  /*7080*/  LOP3.LUT R64, R67, 0xffff0000, RZ, 0xc0, !PT ;  /* 0xffff000043407812 */ /* 0x000fe200078ec0ff */
[C---:B------:R-:W-:Y:S01]  /*7090*/  FMUL R6, R47.reuse, R6 ;  /* 0x000000062f067220 */ /* 0x040fe20000400000 */
[C---:B------:R-:W-:Y:S01]  /*70a0*/  SHF.L.U32 R65, R72.reuse, 0x10, RZ ;  /* 0x0000001048417819 */ /* 0x040fe200000006ff */
[----:B------:R-:W-:Y:S01]  /*70b0*/  FMUL R7, R47, R7 ;  /* 0x000000072f077220 */ /* 0x000fe20000400000 */
[----:B------:R-:W-:Y:S01]  /*70c0*/  LOP3.LUT R66, R72, 0xffff0000, RZ, 0xc0, !PT ;  /* 0xffff000048427812 */ /* 0x000fe200078ec0ff */
[----:B------:R-:W-:Y:S01]  /*70d0*/  FFMA R4, R49, R48, R4 ;  /* 0x0000003031047223 */ /* 0x000fe20000000004 */
[----:B------:R-:W-:Y:S01]  /*70e0*/  SHF.L.U32 R67, R73, 0x10, RZ ;  /* 0x0000001049437819 */ /* 0x000fe200000006ff */
[----:B------:R-:W-:Y:S01]  /*70f0*/  FMUL R8, R47, R8 ;  /* 0x000000082f087220 */ /* 0x000fe20000400000 */
[----:B------:R-:W-:Y:S01]  /*7100*/  LOP3.LUT R106, R106, 0xfefffff8, RZ, 0xc0, !PT ;  /* 0xfefffff86a6a7812 */ /* 0x000fe200078ec0ff */
[----:B------:R-:W-:Y:S01]  /*7110*/  FFMA R5, R49, R50, R5 ;  /* 0x0000003231057223 */ /* 0x000fe20000000005 */
[----:B------:R-:W-:Y:S01]  /*7120*/  LOP3.LUT R68, R73, 0xffff0000, RZ, 0xc0, !PT ;  /* 0xffff000049447812 */ /* 0x000fe200078ec0ff */
[----:B------:R-:W-:Y:S01]  /*7130*/  FMUL R9, R47, R9 ;  /* 0x000000092f097220 */ /* 0x000fe20000400000 */
[C---:B------:R-:W-:Y:S01]  /*7140*/  SHF.L.U32 R69, R74.reuse, 0x10, RZ ;  /* 0x000000104a457819 */ /* 0x040fe200000006ff */
[----:B------:R1:W-:Y:S01]  /*7150*/  SYNCS.ARRIVE.TRANS64.RED.A1T0 RZ, [R106+URZ], RZ ;  /* 0x000000ff6aff79a7 */ /* 0x0003e200081004ff */
[----:B------:R-:W-:Y:S01]  /*7160*/  F2FP.BF16.F32.PACK_AB R4, R5, R4 ;  /* 0x000000040504723e */ /* 0x000fe200000010ff */
[C---:B------:R-:W-:Y:S01]  /*7170*/  FFMA R6, R49.reuse, R51, R6 ;  /* 0x0000003331067223 */ /* 0x040fe20000000006 */
[C---:B------:R-:W-:Y:S01]  /*7180*/  FFMA R7, R49.reuse, R52, R7 ;  /* 0x0000003431077223 */ /* 0x040fe20000000007 */
[C---:B------:R-:W-:Y:S01]  /*7190*/  FFMA R8, R49.reuse, R53, R8 ;  /* 0x0000003531087223 */ /* 0x040fe20000000008 */
[----:B------:R-:W-:Y:S01]  /*71a0*/  LOP3.LUT R70, R74, 0xffff0000, RZ, 0xc0, !PT ;  /* 0xffff00004a467812 */ /* 0x000fe200078ec0ff */
[----:B------:R-:W-:Y:S01]  /*71b0*/  FFMA R9, R49, R54, R9 ;  /* 0x0000003631097223 */ /* 0x000fe20000000009 */
[----:B------:R-:W-:Y:S01]  /*71c0*/  FMUL R10, R47, R10 ;  /* 0x0000000a2f0a7220 */ /* 0x000fe20000400000 */
[----:B------:R-:W-:Y:S01]  /*71d0*/  F2FP.BF16.F32.PACK_AB R5, R7, R6 ;  /* 0x000000060705723e */ /* 0x000fe200000010ff */
[C---:B------:R-:W-:Y:S01]  /*71e0*/  FMUL R11, R47.reuse, R11 ;  /* 0x0000000b2f0b7220 */ /* 0x040fe20000400000 */
[----:B------:R-:W-:Y:S01]  /*71f0*/  FMUL R0, R47, R12 ;  /* 0x0000000c2f007220 */ /* 0x000fe20000400000 */
[----:B------:R-:W-:Y:S01]  /*7200*/  F2FP.BF16.F32.PACK_AB R6, R9, R8 ;  /* 0x000000080906723e */ /* 0x000fe200000010ff */
[C---:B------:R-:W-:Y:S01]  /*7210*/  FFMA R10, R49.reuse, R55, R10 ;  /* 0x00000037310a7223 */ /* 0x040fe2000000000a */
[----:B------:R-:W-:Y:S01]  /*7220*/  FFMA R11, R49, R56, R11 ;  /* 0x00000038310b7223 */ /* 0x000fe2000000000b */
[----:B------:R-:W-:Y:S01]  /*7230*/  SHF.L.U32 R71, R75, 0x10, RZ ;  /* 0x000000104b477819 */ /* 0x000fe200000006ff */
[----:B------:R-:W-:Y:S01]  /*7240*/  FFMA R0, R49, R57, R0 ;  /* 0x0000003931007223 */ /* 0x000fe20000000000 */
[----:B------:R-:W-:Y:S01]  /*7250*/  FMUL R2, R47, R13 ;  /* 0x0000000d2f027220 */ /* 0x000fe20000400000 */
[----:B------:R-:W-:Y:S01]  /*7260*/  LOP3.LUT R72, R75, 0xffff0000, RZ, 0xc0, !PT ;  /* 0xffff00004b487812 */ /* 0x000fe200078ec0ff */
[----:B------:R-:W-:Y:S01]  /*7270*/  FMUL R3, R47, R14 ;  /* 0x0000000e2f037220 */ /* 0x000fe20000400000 */
[----:B------:R-:W-:Y:S01]  /*7280*/  F2FP.BF16.F32.PACK_AB R7, R11, R10 ;  /* 0x0000000a0b07723e */ /* 0x000fe200000010ff */
[----:B------:R-:W-:Y:S01]  /*7290*/  FFMA R2, R49, R58, R2 ;  /* 0x0000003a31027223 */ /* 0x000fe20000000002 */
[C---:B------:R-:W-:Y:S01]  /*72a0*/  FMUL R15, R47.reuse, R15 ;  /* 0x0000000f2f0f7220 */ /* 0x040fe20000400000 */
[C---:B------:R-:W-:Y:S01]  /*72b0*/  FMUL R12, R47.reuse, R16 ;  /* 0x000000102f0c7220 */ /* 0x040fe20000400000 */
[----:B------:R-:W-:Y:S01]  /*72c0*/  FMUL R13, R47, R17 ;  /* 0x000000112f0d7220 */ /* 0x000fe20000400000 */
[----:B------:R1:W-:Y:S01]  /*72d0*/  STS.128 [R103+UR8], R4 ;  /* 0x0000000467007988 */ /* 0x0003e20008000c08 */
[C---:B------:R-:W-:Y:S01]  /*72e0*/  SHF.L.U32 R73, R80.reuse, 0x10, RZ ;  /* 0x0000001050497819 */ /* 0x040fe200000006ff */
[C---:B------:R-:W-:Y:S01]  /*72f0*/  FFMA R3, R49.reuse, R59, R3 ;  /* 0x0000003b31037223 */ /* 0x040fe20000000003 */
[----:B------:R-:W-:Y:S01]  /*7300*/  LOP3.LUT R74, R80, 0xffff0000, RZ, 0xc0, !PT ;  /* 0xffff0000504a7812 */ /* 0x000fe200078ec0ff */
[C---:B------:R-:W-:Y:S01]  /*7310*/  FFMA R15, R49.reuse, R60, R15 ;  /* 0x0000003c310f7223 */ /* 0x040fe2000000000f */
[----:B------:R-:W-:Y:S01]  /*7320*/  F2FP.BF16.F32.PACK_AB R8, R2, R0 ;  /* 0x000000000208723e */ /* 0x000fe200000010ff */
[C---:B------:R-:W-:Y:S01]  /*7330*/  FFMA R12, R49.reuse, R61, R12 ;  /* 0x0000003d310c7223 */ /* 0x040fe2000000000c */
[----:B------:R-:W-:Y:S01]  /*7340*/  IADD3 R0, PT, PT, R102, R111, RZ ;  /* 0x0000006f66007210 */ /* 0x000fe20007ffe0ff */
[----:B------:R-:W-:Y:S01]  /*7350*/  FFMA R13, R49, R62, R13 ;  /* 0x0000003e310d7223 */ /* 0x000fe2000000000d */
[----:B------:R-:W-:Y:S01]  /*7360*/  F2FP.BF16.F32.PACK_AB R9, R15, R3 ;  /* 0x000000030f09723e */ /* 0x000fe200000010ff */
[C---:B------:R-:W-:Y:S01]  /*7370*/  FMUL R14, R47.reuse, R18 ;  /* 0x000000122f0e7220 */ /* 0x040fe20000400000 */
[C---:B------:R-:W-:Y:S01]  /*7380*/  FMUL R19, R47.reuse, R19 ;  /* 0x000000132f137220 */ /* 0x040fe20000400000 */
[C---:B------:R-:W-:Y:S01]  /*7390*/  FMUL R16, R47.reuse, R20 ;  /* 0x000000142f107220 */ /* 0x040fe20000400000 */
[----:B------:R-:W-:Y:S01]  /*73a0*/  FMUL R17, R47, R21 ;  /* 0x000000152f117220 */ /* 0x000fe20000400000 */
[----:B------:R-:W-:Y:S01]  /*73b0*/  FFMA R14, R49, R63, R14 ;  /* 0x0000003f310e7223 */ /* 0x000fe2000000000e */
        /* <DEDUP_REMOVED lines=11> */
[----:B------:R-:W-:Y:S01]  /*7470*/  F2FP.BF16.F32.PACK_AB R10, R13, R12 ;  /* 0x0000000c0d0a723e */ /* 0x000fe200000010ff */
[----:B------:R-:W-:Y:S01]  /*7480*/  FFMA R20, R49, R69, R20 ;  /* 0x0000004531147223 */ /* 0x000fe20000000014 */
[----:B------:R-:W-:Y:S01]  /*7490*/  F2FP.BF16.F32.PACK_AB R11, R19, R14 ;  /* 0x0000000e130b723e */ /* 0x000fe200000010ff */
[----:B------:R-:W-:Y:S01]  /*74a0*/  FMUL R24, R47, R28 ;  /* 0x0000001c2f187220 */ /* 0x000fe20000400000 */
[----:B------:R-:W-:Y:S01]  /*74b0*/  FFMA R21, R49, R70, R21 ;  /* 0x0000004631157223 */ /* 0x000fe20000000015 */
[----:B------:R-:W-:Y:S01]  /*74c0*/  SHF.L.U32 R75, R81, 0x10, RZ ;  /* 0x00000010514b7819 */ /* 0x000fe200000006ff */
[----:B------:R-:W-:Y:S01]  /*74d0*/  FMUL R25, R47, R29 ;  /* 0x0000001d2f197220 */ /* 0x000fe20000400000 */
[----:B------:R1:W-:Y:S01]  /*74e0*/  STS.128 [R111+0x10], R8 ;  /* 0x000010086f007388 */ /* 0x0003e20000000c00 */
[----:B------:R-:W-:Y:S01]  /*74f0*/  FFMA R22, R49, R71, R22 ;  /* 0x0000004731167223 */ /* 0x000fe20000000016 */
[----:B------:R-:W-:Y:S01]  /*7500*/  LOP3.LUT R76, R81, 0xffff0000, RZ, 0xc0, !PT ;  /* 0xffff0000514c7812 */ /* 0x000fe200078ec0ff */
[----:B------:R-:W-:Y:S01]  /*7510*/  FMUL R26, R47, R30 ;  /* 0x0000001e2f1a7220 */ /* 0x000fe20000400000 */
[----:B------:R-:W-:Y:S01]  /*7520*/  FFMA R27, R49, R72, R27 ;  /* 0x00000048311b7223 */ /* 0x000fe2000000001b */
[C---:B------:R-:W-:Y:S01]  /*7530*/  SHF.L.U32 R77, R82.reuse, 0x10, RZ ;  /* 0x00000010524d7819 */ /* 0x040fe200000006ff */
[----:B------:R-:W-:Y:S01]  /*7540*/  FMUL R31, R47, R31 ;  /* 0x0000001f2f1f7220 */ /* 0x000fe20000400000 */
[----:B------:R-:W-:Y:S01]  /*7550*/  FFMA R24, R49, R73, R24 ;  /* 0x0000004931187223 */ /* 0x000fe20000000018 */
[----:B------:R-:W-:Y:S01]  /*7560*/  LOP3.LUT R78, R82, 0xffff0000, RZ, 0xc0, !PT ;  /* 0xffff0000524e7812 */ /* 0x000fe200078ec0ff */
[----:B------:R-:W-:Y:S01]  /*7570*/  FMUL R28, R47, R32 ;  /* 0x000000202f1c7220 */ /* 0x000fe20000400000 */
[----:B------:R-:W-:Y:S01]  /*7580*/  FFMA R25, R49, R74, R25 ;  /* 0x0000004a31197223 */ /* 0x000fe20000000019 */
[----:B------:R-:W-:Y:S01]  /*7590*/  SHF.L.U32 R79, R83, 0x10, RZ ;  /* 0x00000010534f7819 */ /* 0x000fe200000006ff */
[----:B------:R-:W-:Y:S01]  /*75a0*/  FMUL R29, R47, R33 ;  /* 0x000000212f1d7220 */ /* 0x000fe20000400000 */
[----:B------:R-:W-:Y:S01]  /*75b0*/  F2FP.BF16.F32.PACK_AB R16, R17, R16 ;  /* 0x000000101110723e */ /* 0x000fe200000010ff */
[----:B------:R-:W-:Y:S01]  /*75c0*/  FFMA R26, R49, R75, R26 ;  /* 0x0000004b311a7223 */ /* 0x000fe2000000001a */
[----:B------:R-:W-:Y:S01]  /*75d0*/  LOP3.LUT R80, R83, 0xffff0000, RZ, 0xc0, !PT ;  /* 0xffff000053507812 */ /* 0x000fe200078ec0ff */
[----:B------:R-:W-:Y:S01]  /*75e0*/  FMUL R30, R47, R34 ;  /* 0x000000222f1e7220 */ /* 0x000fe20000400000 */
[----:B------:R-:W-:Y:S01]  /*75f0*/  F2FP.BF16.F32.PACK_AB R17, R23, R18 ;  /* 0x000000121711723e */ /* 0x000fe200000010ff */
[----:B------:R-:W-:Y:S01]  /*7600*/  FFMA R31, R49, R76, R31 ;  /* 0x0000004c311f7223 */ /* 0x000fe2000000001f */
[----:B------:R-:W-:Y:S01]  /*7610*/  FMUL R35, R47, R35 ;  /* 0x000000232f237220 */ /* 0x000fe20000400000 */
[----:B------:R-:W-:Y:S01]  /*7620*/  F2FP.BF16.F32.PACK_AB R18, R21, R20 ;  /* 0x000000141512723e */ /* 0x000fe200000010ff */
[----:B------:R-:W-:Y:S01]  /*7630*/  FFMA R28, R49, R77, R28 ;  /* 0x0000004d311c7223 */ /* 0x000fe2000000001c */
[----:B------:R-:W-:Y:S01]  /*7640*/  F2FP.BF16.F32.PACK_AB R19, R27, R22 ;  /* 0x000000161b13723e */ /* 0x000fe200000010ff */
[C---:B------:R-:W-:Y:S01]  /*7650*/  FFMA R29, R49.reuse, R78, R29 ;  /* 0x0000004e311d7223 */ /* 0x040fe2000000001d */
[C---:B------:R-:W-:Y:S01]  /*7660*/  FFMA R30, R49.reuse, R79, R30 ;  /* 0x0000004f311e7223 */ /* 0x040fe2000000001e */
[----:B------:R-:W-:Y:S01]  /*7670*/  FFMA R35, R49, R80, R35 ;  /* 0x0000005031237223 */ /* 0x000fe20000000023 */
[----:B------:R-:W-:Y:S01]  /*7680*/  F2FP.BF16.F32.PACK_AB R24, R25, R24 ;  /* 0x000000181918723e */ /* 0x000fe200000010ff */
[----:B------:R1:W-:Y:S01]  /*7690*/  STS.128 [R110+0x20], R16 ;  /* 0x000020106e007388 */ /* 0x0003e20000000c00 */
[----:B------:R-:W-:Y:S02]  /*76a0*/  F2FP.BF16.F32.PACK_AB R25, R31, R26 ;  /* 0x0000001a1f19723e */ /* 0x000fe400000010ff */
        /* <DEDUP_REMOVED lines=11> */
[----:B------:R-:W-:Y:S02]  /*7760*/  UIADD3 UR10, UP0, UPT, UR54, 0x680, URZ ;  /* 0x00000680360a7890 */ /* 0x000fe4000ff1e0ff */
[----:B------:R-:W-:Y:S02]  /*7770*/  UIADD3 UR5, UPT, UPT, UR41, 0x20, URZ ;  /* 0x0000002029057890 */ /* 0x000fe4000fffe0ff */
[----:B------:R-:W-:Y:S02]  /*7780*/  UIADD3 UR4, UPT, UPT, UR48, 0x200, UR8 ;  /* 0x0000020030047890 */ /* 0x000fe4000fffe008 */
[----:B------:R-:W-:Y:S01]  /*7790*/  UIADD3.X UR11, UPT, UPT, URZ, UR55, URZ, UP0, !UPT ;  /* 0x00000037ff0b7290 */ /* 0x000fe200087fe4ff */
[----:B------:R-:W-:Y:S01]  /*77a0*/  UMOV UR6, UR42 ;  /* 0x0000002a00067c82 */ /* 0x000fe20008000000 */
[----:B------:R-:W-:Y:S07]  /*77b0*/  UMOV UR7, UR36 ;  /* 0x0000002400077c82 */ /* 0x000fee0008000000 */
[----:B------:R2:W-:Y:S02]  /*77c0*/  UTMASTG.3D [UR4], [UR10] ;  /* 0x000000040a0073b5 */ /* 0x0005e40008010000 */
[----:B--2---:R0:W-:Y:S02]  /*77d0*/  UTMACMDFLUSH ;  /* 0x00000000000079b7 */ /* 0x0041e40000000000 */
.L_x_125:
[----:B------:R-:W-:Y:S05]  /*77e0*/  BSYNC.RECONVERGENT B0 ;  /* 0x0000000000007941 */ /* 0x000fea0003800200 */
.L_x_124:
[----:B------:R-:W-:Y:S01]  /*77f0*/  UIADD3 UR43, UPT, UPT, UR43, 0x1, URZ ;  /* 0x000000012b2b7890 */ /* 0x000fe2000fffe0ff */
[----:B------:R-:W-:Y:S03]  /*7800*/  BSSY.RECONVERGENT B0, `(.L_x_126) ;  /* 0x0000008000007945 */ /* 0x000fe60003800200 */
[----:B------:R-:W-:Y:S04]  /*7810*/  UISETP.NE.AND UP0, UPT, UR43, 0x3, UPT ;  /* 0x000000032b00788c */ /* 0x000fe8000bf05270 */
[----:B------:R-:W-:Y:S02]  /*7820*/  UISETP.EQ.XOR UP1, UPT, UR40, 0x3, !UP0 ;  /* 0x000000032800788c */ /* 0x000fe4000c722a70 */
[----:B------:R-:W-:Y:S02]  /*7830*/  USEL UR56, UR43, URZ, UP0 ;  /* 0x000000ff2b387287 */ /* 0x000fe40008000000 */
[----:B------:R-:W-:Y:S04]  /*7840*/  USEL UR4, URZ, 0x1, !UP1 ;  /* 0x00000001ff047887 */ /* 0x000fe8000c800000 */
[----:B------:R-:W-:Y:S01]  /*7850*/  ULOP3.LUT UR51, UR51, UR4, URZ, 0x3c, !UPT ;  /* 0x0000000433337292 */ /* 0x000fe2000f8e3cff */
[----:B------:R-:W-:Y:S11]  /*7860*/  @P0 BRA `(.L_x_127) ;  /* 0x0000000000040947 */ /* 0x000ff60003800000 */
[----:B------:R-:W-:Y:S04]  /*7870*/  DEPBAR.LE SB0, 0x1 ;  /* 0x000080400000791a */ /* 0x000fe80000000000 */
.L_x_127:
[----:B------:R-:W-:Y:S05]  /*7880*/  BSYNC.RECONVERGENT B0 ;  /* 0x0000000000007941 */ /* 0x000fea0003800200 */
.L_x_126:
[----:B------:R-:W-:Y:S01]  /*7890*/  BAR.SYNC.DEFER_BLOCKING 0x1, 0x80 ;  /* 0x0042000000007b1d */ /* 0x000fe20000010000 */
[----:B------:R-:W-:Y:S01]  /*78a0*/  UISETP.NE.AND UP0, UPT, UR50, -0x2, UPT ;  /* 0xfffffffe3200788c */ /* 0x000fe2000bf05270 */
[----:B------:R-:W-:Y:S08]  /*78b0*/  IADD3 R45, PT, PT, R45, 0x1, RZ ;  /* 0x000000012d2d7810 */ /* 0x000ff00007ffe0ff */
[----:B------:R-:W-:Y:S05]  /*78c0*/  BRA.U !UP0, `(.L_x_128) ;  /* 0x0000000108287547 */ /* 0x000fea000b800000 */
[----:B------:R-:W-:Y:S01]  /*78d0*/  ISETP.NE.AND P0, PT, R109, RZ, PT ;  /* 0x000000ff6d00720c */ /* 0x000fe20003f05270 */
[----:B------:R-:W-:Y:S01]  /*78e0*/  IMAD.U32 R2, RZ, RZ, UR49 ;  /* 0x00000031ff027e24 */ /* 0x000fe2000f8e00ff */
[----:B------:R-:W-:Y:S01]  /*78f0*/  UIADD3 UR49, UPT, UPT, UR49, 0x1, URZ ;  /* 0x0000000131317890 */ /* 0x000fe2000fffe0ff */
[----:B-1----:R-:W-:Y:S03]  /*7900*/  IMAD.U32 R0, RZ, RZ, UR37 ;  /* 0x00000025ff007e24 */ /* 0x002fe6000f8e00ff */
[----:B------:R-:W-:Y:S04]  /*7910*/  UISETP.NE.AND UP0, UPT, UR49, 0x3, UPT ;  /* 0x000000033100788c */ /* 0x000fe8000bf05270 */
[----:B------:R-:W-:Y:S03]  /*7920*/  USEL UR49, UR49, URZ, UP0 ;  /* 0x000000ff31317287 */ /* 0x000fe60008000000 */
[----:B------:R-:W-:Y:S05]  /*7930*/  @P0 LEA R2, R2, UR48, 0x3 ;  /* 0x0000003002020c11 */ /* 0x000fea000f8e18ff */
[----:B------:R-:W-:Y:S05]  /*7940*/  @P0 VIADD R2, R2, 0x68 ;  /* 0x0000006802020836 */ /* 0x000fea0000000000 */
[----:B------:R-:W-:Y:S04]  /*7950*/  @P0 PRMT R0, R0, 0x654, R2 ;  /* 0x0000065400000816 */ /* 0x000fe80000000002 */
[----:B------:R2:W-:Y:S03]  /*7960*/  @P0 SYNCS.ARRIVE.TRANS64.RED.A1T0 RZ, [R0+URZ], RZ ;  /* 0x000000ff00ff09a7 */ /* 0x0005e600081004ff */
.L_x_128:
[----:B------:R-:W-:Y:S01]  /*7970*/  ISETP.NE.AND P2, PT, R105, RZ, PT ;  /* 0x000000ff6900720c */ /* 0x000fe20003f45270 */
[----:B------:R-:W-:Y:S01]  /*7980*/  UIADD3 UR50, UPT, UPT, UR50, 0x2, URZ ;  /* 0x0000000232327890 */ /* 0x000fe2000fffe0ff */
[----:B------:R-:W-:Y:S01]  /*7990*/  ISETP.NE.AND P0, PT, R108, 0x2, PT ;  /* 0x000000026c00780c */ /* 0x000fe20003f05270 */
[----:B------:R-:W-:Y:S01]  /*79a0*/  IMAD.IADD R15, R43, 0x1, R90 ;  /* 0x000000012b0f7824 */ /* 0x000fe200078e025a */
[----:B------:R-:W-:Y:S01]  /*79b0*/  ISETP.NE.AND P1, PT, R45, 0x4, PT ;  /* 0x000000042d00780c */ /* 0x000fe20003f25270 */
[----:B------:R-:W-:Y:S01]  /*79c0*/  IMAD.IADD R14, R44, 0x1, R91 ;  /* 0x000000012c0e7824 */ /* 0x000fe200078e025b */
[----:B------:R-:W-:Y:S02]  /*79d0*/  SEL R2, RZ, 0x1, P0 ;  /* 0x00000001ff027807 */ /* 0x000fe40000000000 */
[----:B-12---:R-:W-:Y:S02]  /*79e0*/  SEL R0, RZ, 0x1, P1 ;  /* 0x00000001ff007807 */ /* 0x006fe40000800000 */
[----:B------:R-:W-:Y:S02]  /*79f0*/  LOP3.LUT R100, R100, R2, RZ, 0x3c, !PT ;  /* 0x0000000264647212 */ /* 0x000fe400078e3cff */
[----:B------:R-:W-:Y:S02]  /*7a00*/  LOP3.LUT R101, R101, R0, RZ, 0x3c, !PT ;  /* 0x0000000065657212 */ /* 0x000fe400078e3cff */
[----:B------:R-:W-:Y:S02]  /*7a10*/  @P2 R2UR UR36, R99 ;  /* 0x00000000632422ca */ /* 0x000fe400000e0000 */
[----:B------:R-:W-:Y:S02]  /*7a20*/  SEL R108, R108, RZ, P0 ;  /* 0x000000ff6c6c7207 */ /* 0x000fe40000000000 */
[----:B------:R-:W-:Y:S01]  /*7a30*/  SEL R45, R45, RZ, P1 ;  /* 0x000000ff2d2d7207 */ /* 0x000fe20000800000 */
[----:B------:R-:W-:Y:S10]  /*7a40*/  @P2 BRA `(.L_x_129) ;  /* 0xffffffd800082947 */ /* 0x000ff4000383ffff */
[----:B------:R-:W-:-:S09]  /*7a50*/  UISETP.NE.AND UP0, UPT, UR53, URZ, UPT ;  /* 0x000000ff3500728c */ /* 0x000fd2000bf05270 */
[----:B------:R-:W-:Y:S05]  /*7a60*/  BRA.U !UP0, `(.L_x_130) ;  /* 0x0000000108487547 */ /* 0x000fea000b800000 */
[----:B------:R-:W1:Y:S02]  /*7a70*/  LDCU.64 UR4, c[0x0][0x890] ;  /* 0x00011200ff0477ac */ /* 0x000e640008000a00 */
[----:B-1----:R-:W-:-:S04]  /*7a80*/  UISETP.NE.U32.AND UP0, UPT, UR4, URZ, UPT ;  /* 0x000000ff0400728c */ /* 0x002fc8000bf05070 */
[----:B------:R-:W-:-:S09]  /*7a90*/  UISETP.NE.AND.EX UP0, UPT, UR5, URZ, UPT, UP0 ;  /* 0x000000ff0500728c */ /* 0x000fd2000bf05300 */
[----:B------:R-:W-:Y:S05]  /*7aa0*/  BRA.U UP0, `(.L_x_131) ;  /* 0x00000001000c7547 */ /* 0x000fea000b800000 */
[----:B------:R-:W-:-:S13]  /*7ab0*/  FSETP.NEU.AND P0, PT, R49, RZ, PT ;  /* 0x000000ff3100720b */ /* 0x000fda0003f0d000 */
[----:B------:R-:W-:Y:S05]  /*7ac0*/  @!P0 EXIT ;  /* 0x000000000000894d */ /* 0x000fea0003800000 */
[----:B------:R-:W-:Y:S05]  /*7ad0*/  BRA `(.L_x_130) ;  /* 0x00000000002c7947 */ /* 0x000fea0003800000 */
.L_x_131:
[----:B------:R-:W-:Y:S01]  /*7ae0*/  ISETP.NE.AND P0, PT, R107, RZ, PT ;  /* 0x000000ff6b00720c */ /* 0x000fe20003f05270 */
[----:B------:R-:W-:-:S12]  /*7af0*/  BSSY.RECONVERGENT B0, `(.L_x_130) ;  /* 0x0000009000007945 */ /* 0x000fd80003800200 */
[----:B------:R-:W-:Y:S05]  /*7b00*/  @P0 BRA `(.L_x_132) ;  /* 0x0000000000140947 */ /* 0x000fea0003800000 */
[----:B------:R-:W1:Y:S02]  /*7b10*/  LDCU.64 UR4, c[0x0][0x888] ;  /* 0x00011100ff0477ac */ /* 0x000e640008000a00 */
[----:B-1----:R-:W-:-:S04]  /*7b20*/  ISETP.NE.U32.AND P0, PT, RZ, UR4, PT ;  /* 0x00000004ff007c0c */ /* 0x002fc8000bf05070 */
[----:B------:R-:W-:-:S13]  /*7b30*/  ISETP.NE.AND.EX P0, PT, RZ, UR5, PT, P0 ;  /* 0x00000005ff007c0c */ /* 0x000fda000bf05300 */
[----:B------:R-:W-:Y:S05]  /*7b40*/  @!P0 EXIT ;  /* 0x000000000000894d */ /* 0x000fea0003800000 */
[----:B------:R-:W-:Y:S05]  /*7b50*/  BRA `(.L_x_133) ;  /* 0x0000000000087947 */ /* 0x000fea0003800000 */
.L_x_132:
[----:B------:R-:W-:-:S13]  /*7b60*/  FSETP.NEU.AND P0, PT, R49, RZ, PT ;  /* 0x000000ff3100720b */ /* 0x000fda0003f0d000 */
[----:B------:R-:W-:Y:S05]  /*7b70*/  @!P0 EXIT ;  /* 0x000000000000894d */ /* 0x000fea0003800000 */
.L_x_133:
[----:B------:R-:W-:Y:S05]  /*7b80*/  BSYNC.RECONVERGENT B0 ;  /* 0x0000000000007941 */ /* 0x000fea0003800200 */
.L_x_130:
[----:B------:R-:W-:Y:S01]  /*7b90*/  ULEA UR4, UR49, UR48, 0x3 ;  /* 0x0000003031047291 */ /* 0x000fe2000f8e18ff */
[----:B------:R-:W-:-:S04]  /*7ba0*/  DEPBAR.LE SB0, 0x0 ;  /* 0x000080000000791a */ /* 0x000fc80000000000 */
[----:B------:R-:W-:-:S04]  /*7bb0*/  UIADD3 UR4, UPT, UPT, UR4, 0x68, URZ ;  /* 0x0000006804047890 */ /* 0x000fc8000fffe0ff */
[----:B------:R-:W-:-:S09]  /*7bc0*/  UPRMT UR4, UR37, 0x654, UR4 ;  /* 0x0000065425047896 */ /* 0x000fd20008000004 */
[----:B------:R-:W-:Y:S01]  /*7bd0*/  SYNCS.ARRIVE.TRANS64.RED.A1T0 RZ, [UR4], RZ ;  /* 0x000000ffffff79a7 */ /* 0x000fe20008100404 */
[----:B------:R-:W-:Y:S05]  /*7be0*/  EXIT ;  /* 0x000000000000794d */ /* 0x000fea0003800000 */
.L_x_24:
[----:B--2---:R2:W4:Y:S02]  /*7bf0*/  SYNCS.PHASECHK.TRANS64.TRYWAIT P0, [R2+URZ+0x100], R3 ;  /* 0x00010003020075a7 */ /* 0x00452400080011ff */
[----:B----4-:R-:W-:Y:S05]  /*7c00*/  @!P0 NANOSLEEP.SYNCS 0x989680 ;  /* 0x009896800000895d */ /* 0x010fea0003900000 */
[----:B------:R-:W4:Y:S02]  /*7c10*/  @!P0 SYNCS.PHASECHK.TRANS64 P0, [R2+URZ+0x100], R3 ;  /* 0x00010003020085a7 */ /* 0x000f2400080010ff */
[----:B----4-:R-:W-:Y:S05]  /*7c20*/  @!P0 BRA `(.L_x_24) ;  /* 0xfffffffc00f08947 */ /* 0x010fea000383ffff */
[----:B------:R-:W-:Y:S05]  /*7c30*/  BRA `(.L_x_134) ;  /* 0xffffff9800f47947 */ /* 0x000fea000383ffff */
.L_x_27:
[----:B------:R-:W-:-:S07]  /*7c40*/  MOV R2, UR33 ;  /* 0x0000002100027c02 */ /* 0x000fce0008000f00 */
.L_x_135:
[----:B-1----:R1:W2:Y:S02]  /*7c50*/  SYNCS.PHASECHK.TRANS64.TRYWAIT P0, [R2+URZ+0x28], R4 ;  /* 0x00002804020075a7 */ /* 0x0022a400080011ff */
[----:B--2---:R-:W-:Y:S05]  /*7c60*/  @!P0 NANOSLEEP.SYNCS 0x989680 ;  /* 0x009896800000895d */ /* 0x004fea0003900000 */
[----:B------:R-:W2:Y:S02]  /*7c70*/  @!P0 SYNCS.PHASECHK.TRANS64 P0, [R2+URZ+0x28], R4 ;  /* 0x00002804020085a7 */ /* 0x000ea400080010ff */
[----:B--2---:R-:W-:Y:S05]  /*7c80*/  @!P0 BRA `(.L_x_135) ;  /* 0xfffffffc00f08947 */ /* 0x004fea000383ffff */
[----:B------:R-:W-:Y:S05]  /*7c90*/  BRA `(.L_x_26) ;  /* 0xffffff9c005c7947 */ /* 0x000fea000383ffff */
.L_x_34:
[----:B-1----:R-:W-:-:S07]  /*7ca0*/  MOV R2, UR17 ;  /* 0x0000001100027c02 */ /* 0x002fce0008000f00 */
.L_x_136:
[----:B-1----:R1:W2:Y:S02]  /*7cb0*/  SYNCS.PHASECHK.TRANS64.TRYWAIT P0, [R2+URZ+0x28], R4 ;  /* 0x00002804020075a7 */ /* 0x0022a400080011ff */
[----:B--2---:R-:W-:Y:S05]  /*7cc0*/  @!P0 NANOSLEEP.SYNCS 0x989680 ;  /* 0x009896800000895d */ /* 0x004fea0003900000 */
[----:B------:R-:W2:Y:S02]  /*7cd0*/  @!P0 SYNCS.PHASECHK.TRANS64 P0, [R2+URZ+0x28], R4 ;  /* 0x00002804020085a7 */ /* 0x000ea400080010ff */
[----:B--2---:R-:W-:Y:S05]  /*7ce0*/  @!P0 BRA `(.L_x_136) ;  /* 0xfffffffc00f08947 */ /* 0x004fea000383ffff */
[----:B------:R-:W-:Y:S05]  /*7cf0*/  BRA `(.L_x_33) ;  /* 0xffffffa000187947 */ /* 0x000fea000383ffff */
.L_x_39:
[----:B-1----:R1:W2:Y:S02]  /*7d00*/  SYNCS.PHASECHK.TRANS64.TRYWAIT P0, [R2+URZ+0x90], R3 ;  /* 0x00009003020075a7 */ /* 0x0022a400080011ff */
[----:B--2---:R-:W-:Y:S05]  /*7d10*/  @!P0 NANOSLEEP.SYNCS 0x989680 ;  /* 0x009896800000895d */ /* 0x004fea0003900000 */
[----:B------:R-:W2:Y:S02]  /*7d20*/  @!P0 SYNCS.PHASECHK.TRANS64 P0, [R2+URZ+0x90], R3 ;  /* 0x00009003020085a7 */ /* 0x000ea400080010ff */
[----:B--2---:R-:W-:Y:S05]  /*7d30*/  @!P0 BRA `(.L_x_39) ;  /* 0xfffffffc00f08947 */ /* 0x004fea000383ffff */
[----:B------:R-:W-:Y:S05]  /*7d40*/  BRA `(.L_x_137) ;  /* 0xffffffa000bc7947 */ /* 0x000fea000383ffff */
.L_x_43:
[----:B---3--:R-:W-:-:S07]  /*7d50*/  MOV R0, UR5 ;  /* 0x0000000500007c02 */ /* 0x008fce0008000f00 */
.L_x_138:
[----:B-1----:R1:W2:Y:S02]  /*7d60*/  SYNCS.PHASECHK.TRANS64.TRYWAIT P0, [R0+URZ], R2 ;  /* 0x00000002000075a7 */ /* 0x0022a400080011ff */
[----:B--2---:R-:W-:Y:S05]  /*7d70*/  @!P0 NANOSLEEP.SYNCS 0x989680 ;  /* 0x009896800000895d */ /* 0x004fea0003900000 */
[----:B------:R-:W2:Y:S02]  /*7d80*/  @!P0 SYNCS.PHASECHK.TRANS64 P0, [R0+URZ], R2 ;  /* 0x00000002000085a7 */ /* 0x000ea400080010ff */
[----:B--2---:R-:W-:Y:S05]  /*7d90*/  @!P0 BRA `(.L_x_138) ;  /* 0xfffffffc00f08947 */ /* 0x004fea000383ffff */
[----:B------:R-:W-:Y:S05]  /*7da0*/  BRA `(.L_x_139) ;  /* 0xffffffa8002c7947 */ /* 0x000fea000383ffff */
.L_x_44:
[----:B---3--:R-:W-:-:S07]  /*7db0*/  MOV R0, UR5 ;  /* 0x0000000500007c02 */ /* 0x008fce0008000f00 */
.L_x_140:
[----:B-1----:R1:W2:Y:S02]  /*7dc0*/  SYNCS.PHASECHK.TRANS64.TRYWAIT P0, [R0+URZ], R3 ;  /* 0x00000003000075a7 */ /* 0x0022a400080011ff */
[----:B--2---:R-:W-:Y:S05]  /*7dd0*/  @!P0 NANOSLEEP.SYNCS 0x989680 ;  /* 0x009896800000895d */ /* 0x004fea0003900000 */
[----:B------:R-:W2:Y:S02]  /*7de0*/  @!P0 SYNCS.PHASECHK.TRANS64 P0, [R0+URZ], R3 ;  /* 0x00000003000085a7 */ /* 0x000ea400080010ff */
[----:B--2---:R-:W-:Y:S05]  /*7df0*/  @!P0 BRA `(.L_x_140) ;  /* 0xfffffffc00f08947 */ /* 0x004fea000383ffff */
[----:B------:R-:W-:Y:S05]  /*7e00*/  BRA `(.L_x_141) ;  /* 0xffffffa800387947 */ /* 0x000fea000383ffff */
.L_x_45:
[----:B---3--:R-:W-:-:S07]  /*7e10*/  MOV R0, UR5 ;  /* 0x0000000500007c02 */ /* 0x008fce0008000f00 */
.L_x_142:
[----:B-1----:R1:W2:Y:S02]  /*7e20*/  SYNCS.PHASECHK.TRANS64.TRYWAIT P0, [R0+URZ], R3 ;  /* 0x00000003000075a7 */ /* 0x0022a400080011ff */
[----:B--2---:R-:W-:Y:S05]  /*7e30*/  @!P0 NANOSLEEP.SYNCS 0x989680 ;  /* 0x009896800000895d */ /* 0x004fea0003900000 */
[----:B------:R-:W2:Y:S02]  /*7e40*/  @!P0 SYNCS.PHASECHK.TRANS64 P0, [R0+URZ], R3 ;  /* 0x00000003000085a7 */ /* 0x000ea400080010ff */
[----:B--2---:R-:W-:Y:S05]  /*7e50*/  @!P0 BRA `(.L_x_142) ;  /* 0xfffffffc00f08947 */ /* 0x004fea000383ffff */
[----:B------:R-:W-:Y:S05]  /*7e60*/  BRA `(.L_x_143) ;  /* 0xffffffa800447947 */ /* 0x000fea000383ffff */
.L_x_46:
[----:B---3--:R-:W-:-:S07]  /*7e70*/  MOV R0, UR5 ;  /* 0x0000000500007c02 */ /* 0x008fce0008000f00 */
.L_x_144:
[----:B-1----:R1:W2:Y:S02]  /*7e80*/  SYNCS.PHASECHK.TRANS64.TRYWAIT P0, [R0+URZ], R3 ;  /* 0x00000003000075a7 */ /* 0x0022a400080011ff */
[----:B--2---:R-:W-:Y:S05]  /*7e90*/  @!P0 NANOSLEEP.SYNCS 0x989680 ;  /* 0x009896800000895d */ /* 0x004fea0003900000 */
[----:B------:R-:W2:Y:S02]  /*7ea0*/  @!P0 SYNCS.PHASECHK.TRANS64 P0, [R0+URZ], R3 ;  /* 0x00000003000085a7 */ /* 0x000ea400080010ff */
[----:B--2---:R-:W-:Y:S05]  /*7eb0*/  @!P0 BRA `(.L_x_144) ;  /* 0xfffffffc00f08947 */ /* 0x004fea000383ffff */
[----:B------:R-:W-:Y:S05]  /*7ec0*/  BRA `(.L_x_145) ;  /* 0xffffffa800507947 */ /* 0x000fea000383ffff */
.L_x_49:
[----:B-1----:R1:W2:Y:S02]  /*7ed0*/  SYNCS.PHASECHK.TRANS64.TRYWAIT P0, [R0+URZ+0xf0], R4 ;  /* 0x0000f004000075a7 */ /* 0x0022a400080011ff */
[----:B--2---:R-:W-:Y:S05]  /*7ee0*/  @!P0 NANOSLEEP.SYNCS 0x989680 ;  /* 0x009896800000895d */ /* 0x004fea0003900000 */
[----:B------:R-:W2:Y:S02]  /*7ef0*/  @!P0 SYNCS.PHASECHK.TRANS64 P0, [R0+URZ+0xf0], R4 ;  /* 0x0000f004000085a7 */ /* 0x000ea400080010ff */
[----:B--2---:R-:W-:Y:S05]  /*7f00*/  @!P0 BRA `(.L_x_49) ;  /* 0xfffffffc00f08947 */ /* 0x004fea000383ffff */
[----:B------:R-:W-:Y:S05]  /*7f10*/  BRA `(.L_x_146) ;  /* 0xffffffa800b07947 */ /* 0x000fea000383ffff */
.L_x_50:
[----:B------:R-:W-:-:S07]  /*7f20*/  MOV R0, UR5 ;  /* 0x0000000500007c02 */ /* 0x000fce0008000f00 */
.L_x_147:
[----:B-1----:R1:W2:Y:S02]  /*7f30*/  SYNCS.PHASECHK.TRANS64.TRYWAIT P0, [R0+URZ+0xa0], R5 ;  /* 0x0000a005000075a7 */ /* 0x0022a400080011ff */
[----:B--2---:R-:W-:Y:S05]  /*7f40*/  @!P0 NANOSLEEP.SYNCS 0x989680 ;  /* 0x009896800000895d */ /* 0x004fea0003900000 */
[----:B------:R-:W2:Y:S02]  /*7f50*/  @!P0 SYNCS.PHASECHK.TRANS64 P0, [R0+URZ+0xa0], R5 ;  /* 0x0000a005000085a7 */ /* 0x000ea400080010ff */
[----:B--2---:R-:W-:Y:S05]  /*7f60*/  @!P0 BRA `(.L_x_147) ;  /* 0xfffffffc00f08947 */ /* 0x004fea000383ffff */
[----:B------:R-:W-:Y:S05]  /*7f70*/  BRA `(.L_x_148) ;  /* 0xffffffa800c07947 */ /* 0x000fea000383ffff */
.L_x_51:
[----:B-1----:R1:W2:Y:S02]  /*7f80*/  SYNCS.PHASECHK.TRANS64.TRYWAIT P1, [R0+URZ+0x90], R4 ;  /* 0x00009004000075a7 */ /* 0x0022a400080211ff */
[----:B--2---:R-:W-:Y:S05]  /*7f90*/  @!P1 NANOSLEEP.SYNCS 0x989680 ;  /* 0x009896800000995d */ /* 0x004fea0003900000 */
[----:B------:R-:W2:Y:S02]  /*7fa0*/  @!P1 SYNCS.PHASECHK.TRANS64 P1, [R0+URZ+0x90], R4 ;  /* 0x00009004000095a7 */ /* 0x000ea400080210ff */
[----:B--2---:R-:W-:Y:S05]  /*7fb0*/  @!P1 BRA `(.L_x_51) ;  /* 0xfffffffc00f09947 */ /* 0x004fea000383ffff */
[----:B------:R-:W-:Y:S05]  /*7fc0*/  BRA `(.L_x_149) ;  /* 0xffffffa800f07947 */ /* 0x000fea000383ffff */
.L_x_54:
[----:B------:R-:W-:-:S07]  /*7fd0*/  MOV R0, UR5 ;  /* 0x0000000500007c02 */ /* 0x000fce0008000f00 */
.L_x_150:
[----:B-1----:R1:W2:Y:S02]  /*7fe0*/  SYNCS.PHASECHK.TRANS64.TRYWAIT P0, [R0+URZ+0xa0], R2 ;  /* 0x0000a002000075a7 */ /* 0x0022a400080011ff */
[----:B--2---:R-:W-:Y:S05]  /*7ff0*/  @!P0 NANOSLEEP.SYNCS 0x989680 ;  /* 0x009896800000895d */ /* 0x004fea0003900000 */
[----:B------:R-:W2:Y:S02]  /*8000*/  @!P0 SYNCS.PHASECHK.TRANS64 P0, [R0+URZ+0xa0], R2 ;  /* 0x0000a002000085a7 */ /* 0x000ea400080010ff */
[----:B--2---:R-:W-:Y:S05]  /*8010*/  @!P0 BRA `(.L_x_150) ;  /* 0xfffffffc00f08947 */ /* 0x004fea000383ffff */
[----:B------:R-:W-:Y:S05]  /*8020*/  BRA `(.L_x_53) ;  /* 0xffffffac00447947 */ /* 0x000fea000383ffff */
.L_x_63:
[----:B-1----:R-:W-:-:S04]  /*8030*/  MOV R4, UR6 ;  /* 0x0000000600047c02 */ /* 0x002fc80008000f00 */
[----:B------:R1:W2:Y:S03]  /*8040*/  SYNCS.PHASECHK.TRANS64.TRYWAIT P0, [R4+URZ+0x8], R5 ;  /* 0x00000805040075a7 */ /* 0x0002a600080011ff */
[----:B--2---:R-:W-:Y:S05]  /*8050*/  @!P0 NANOSLEEP.SYNCS 0x989680 ;  /* 0x009896800000895d */ /* 0x004fea0003900000 */
[----:B------:R-:W2:Y:S02]  /*8060*/  @!P0 SYNCS.PHASECHK.TRANS64 P0, [R4+URZ+0x8], R5 ;  /* 0x00000805040085a7 */ /* 0x000ea400080010ff */
[----:B--2---:R-:W-:Y:S05]  /*8070*/  @!P0 BRA `(.L_x_63) ;  /* 0xfffffffc00ec8947 */ /* 0x004fea000383ffff */
[----:B------:R-:W-:Y:S05]  /*8080*/  BRA `(.L_x_62) ;  /* 0xffffffac00f87947 */ /* 0x000fea000383ffff */
.L_x_65:
[----:B------:R-:W-:Y:S01]  /*8090*/  BSSY B0, `(.L_x_151) ;  /* 0x0000006000007945 */ /* 0x000fe20003800000 */
[----:B------:R-:W-:-:S07]  /*80a0*/  MOV R15, 0xffffffff ;  /* 0xffffffff000f7802 */ /* 0x000fce0000000f00 */
[----:B-1---5:R-:W-:Y:S05]  /*80b0*/  WARPSYNC.COLLECTIVE R15, `(.L_x_152) ;  /* 0x000000000f0c7348 */ /* 0x022fea0003c00000 */
[----:B------:R-:W-:Y:S02]  /*80c0*/  ELECT P6, UR79, PT ;  /* 0x00000000004f782f */ /* 0x000fe400038c0000 */
[----:B------:R-:W-:Y:S01]  /*80d0*/  MOV R14, UR79 ;  /* 0x0000004f000e7c02 */ /* 0x000fe20008000f00 */
[----:B-1---5:R-:W-:Y:S10]  /*80e0*/  ENDCOLLECTIVE ;  /* 0x000000000000791b */ /* 0x022ff40003800000 */
.L_x_152:
[----:B------:R-:W-:Y:S05]  /*80f0*/  BSYNC B0 ;  /* 0x0000000000007941 */ /* 0x000fea0003800000 */
.L_x_151:
[----:B------:R-:W-:Y:S05]  /*8100*/  BRA `(.L_x_153) ;  /* 0xffffffb000287947 */ /* 0x000fea000383ffff */
.L_x_67:
[----:B-1----:R-:W-:-:S04]  /*8110*/  MOV R2, UR6 ;  /* 0x0000000600027c02 */ /* 0x002fc80008000f00 */
[----:B------:R1:W2:Y:S03]  /*8120*/  SYNCS.PHASECHK.TRANS64.TRYWAIT P0, [R2+URZ+0x8], R3 ;  /* 0x00000803020075a7 */ /* 0x0002a600080011ff */
[----:B--2---:R-:W-:Y:S05]  /*8130*/  @!P0 NANOSLEEP.SYNCS 0x989680 ;  /* 0x009896800000895d */ /* 0x004fea0003900000 */
[----:B------:R-:W2:Y:S02]  /*8140*/  @!P0 SYNCS.PHASECHK.TRANS64 P0, [R2+URZ+0x8], R3 ;  /* 0x00000803020085a7 */ /* 0x000ea400080010ff */
[----:B--2---:R-:W-:Y:S05]  /*8150*/  @!P0 BRA `(.L_x_67) ;  /* 0xfffffffc00ec8947 */ /* 0x004fea000383ffff */
[----:B------:R-:W-:Y:S05]  /*8160*/  BRA `(.L_x_66) ;  /* 0xffffffb0002c7947 */ /* 0x000fea000383ffff */
.L_x_68:
[----:B-1----:R1:W2:Y:S02]  /*8170*/  SYNCS.PHASECHK.TRANS64.TRYWAIT P0, [R0+URZ+0x90], R4 ;  /* 0x00009004000075a7 */ /* 0x0022a400080011ff */
[----:B--2---:R-:W-:Y:S05]  /*8180*/  @!P0 NANOSLEEP.SYNCS 0x989680 ;  /* 0x009896800000895d */ /* 0x004fea0003900000 */
[----:B------:R-:W2:Y:S02]  /*8190*/  @!P0 SYNCS.PHASECHK.TRANS64 P0, [R0+URZ+0x90], R4 ;  /* 0x00009004000085a7 */ /* 0x000ea400080010ff */
[----:B--2---:R-:W-:Y:S05]  /*81a0*/  @!P0 BRA `(.L_x_68) ;  /* 0xfffffffc00f08947 */ /* 0x004fea000383ffff */
[----:B------:R-:W-:Y:S05]  /*81b0*/  BRA `(.L_x_154) ;  /* 0xffffffb400087947 */ /* 0x000fea000383ffff */
.L_x_70:
[----:B------:R-:W-:-:S07]  /*81c0*/  MOV R0, UR10 ;  /* 0x0000000a00007c02 */ /* 0x000fce0008000f00 */
.L_x_155:
[----:B-1----:R1:W2:Y:S02]  /*81d0*/  SYNCS.PHASECHK.TRANS64.TRYWAIT P0, [R0+URZ+0xd0], R4 ;  /* 0x0000d004000075a7 */ /* 0x0022a400080011ff */
[----:B--2---:R-:W-:Y:S05]  /*81e0*/  @!P0 NANOSLEEP.SYNCS 0x989680 ;  /* 0x009896800000895d */ /* 0x004fea0003900000 */
[----:B------:R-:W2:Y:S02]  /*81f0*/  @!P0 SYNCS.PHASECHK.TRANS64 P0, [R0+URZ+0xd0], R4 ;  /* 0x0000d004000085a7 */ /* 0x000ea400080010ff */
[----:B--2---:R-:W-:Y:S05]  /*8200*/  @!P0 BRA `(.L_x_155) ;  /* 0xfffffffc00f08947 */ /* 0x004fea000383ffff */
[----:B------:R-:W-:Y:S05]  /*8210*/  BRA `(.L_x_156) ;  /* 0xffffffb400547947 */ /* 0x000fea000383ffff */
.L_x_73:
[----:B------:R-:W-:Y:S07]  /*8220*/  MOV R0, UR9 ;  /* 0x0000000900007c02 */ /* 0x000fee0008000f00 */
.L_x_157:
[----:B-1----:R1:W2:Y:S02]  /*8230*/  SYNCS.PHASECHK.TRANS64.TRYWAIT P0, [R0+URZ], R4 ;  /* 0x00000004000075a7 */ /* 0x0022a400080011ff */
[----:B--2---:R-:W-:Y:S05]  /*8240*/  @!P0 NANOSLEEP.SYNCS 0x989680 ;  /* 0x009896800000895d */ /* 0x004fea0003900000 */
[----:B------:R-:W2:Y:S02]  /*8250*/  @!P0 SYNCS.PHASECHK.TRANS64 P0, [R0+URZ], R4 ;  /* 0x00000004000085a7 */ /* 0x000ea400080010ff */
[----:B--2---:R-:W-:Y:S05]  /*8260*/  @!P0 BRA `(.L_x_157) ;  /* 0xfffffffc00f08947 */ /* 0x004fea000383ffff */
[----:B------:R-:W-:Y:S05]  /*8270*/  BRA `(.L_x_72) ;  /* 0xffffffb400687947 */ /* 0x000fea000383ffff */
.L_x_77:
[----:B-1----:R-:W-:-:S07]  /*8280*/  MOV R0, UR7 ;  /* 0x0000000700007c02 */ /* 0x002fce0008000f00 */
.L_x_158:
[----:B-1----:R1:W2:Y:S02]  /*8290*/  SYNCS.PHASECHK.TRANS64.TRYWAIT P0, [R0+URZ], R2 ;  /* 0x00000002000075a7 */ /* 0x0022a400080011ff */
[----:B--2---:R-:W-:Y:S05]  /*82a0*/  @!P0 NANOSLEEP.SYNCS 0x989680 ;  /* 0x009896800000895d */ /* 0x004fea0003900000 */
[----:B------:R-:W2:Y:S02]  /*82b0*/  @!P0 SYNCS.PHASECHK.TRANS64 P0, [R0+URZ], R2 ;  /* 0x00000002000085a7 */ /* 0x000ea400080010ff */
[----:B--2---:R-:W-:Y:S05]  /*82c0*/  @!P0 BRA `(.L_x_158) ;  /* 0xfffffffc00f08947 */ /* 0x004fea000383ffff */
[----:B------:R-:W-:Y:S05]  /*82d0*/  BRA `(.L_x_159) ;  /* 0xffffffb800347947 */ /* 0x000fea000383ffff */
.L_x_78:
[----:B------:R-:W-:-:S07]  /*82e0*/  MOV R0, UR7 ;  /* 0x0000000700007c02 */ /* 0x000fce0008000f00 */
.L_x_160:
[----:B-1----:R1:W2:Y:S02]  /*82f0*/  SYNCS.PHASECHK.TRANS64.TRYWAIT P0, [R0+URZ], R3 ;  /* 0x00000003000075a7 */ /* 0x0022a400080011ff */
[----:B--2---:R-:W-:Y:S05]  /*8300*/  @!P0 NANOSLEEP.SYNCS 0x989680 ;  /* 0x009896800000895d */ /* 0x004fea0003900000 */
[----:B------:R-:W2:Y:S02]  /*8310*/  @!P0 SYNCS.PHASECHK.TRANS64 P0, [R0+URZ], R3 ;  /* 0x00000003000085a7 */ /* 0x000ea400080010ff */
[----:B--2---:R-:W-:Y:S05]  /*8320*/  @!P0 BRA `(.L_x_160) ;  /* 0xfffffffc00f08947 */ /* 0x004fea000383ffff */
[----:B------:R-:W-:Y:S05]  /*8330*/  BRA `(.L_x_161) ;  /* 0xffffffb800407947 */ /* 0x000fea000383ffff */
.L_x_79:
[----:B------:R-:W-:-:S07]  /*8340*/  MOV R0, UR7 ;  /* 0x0000000700007c02 */ /* 0x000fce0008000f00 */
.L_x_162:
[----:B-1----:R1:W2:Y:S02]  /*8350*/  SYNCS.PHASECHK.TRANS64.TRYWAIT P0, [R0+URZ], R3 ;  /* 0x00000003000075a7 */ /* 0x0022a400080011ff */
[----:B--2---:R-:W-:Y:S05]  /*8360*/  @!P0 NANOSLEEP.SYNCS 0x989680 ;  /* 0x009896800000895d */ /* 0x004fea0003900000 */
[----:B------:R-:W2:Y:S02]  /*8370*/  @!P0 SYNCS.PHASECHK.TRANS64 P0, [R0+URZ], R3 ;  /* 0x00000003000085a7 */ /* 0x000ea400080010ff */
[----:B--2---:R-:W-:Y:S05]  /*8380*/  @!P0 BRA `(.L_x_162) ;  /* 0xfffffffc00f08947 */ /* 0x004fea000383ffff */
[----:B------:R-:W-:Y:S05]  /*8390*/  BRA `(.L_x_163) ;  /* 0xffffffb8004c7947 */ /* 0x000fea000383ffff */
.L_x_82:
[----:B------:R-:W-:-:S07]  /*83a0*/  MOV R0, UR8 ;  /* 0x0000000800007c02 */ /* 0x000fce0008000f00 */
.L_x_164:
[----:B-1----:R1:W2:Y:S02]  /*83b0*/  SYNCS.PHASECHK.TRANS64.TRYWAIT P1, [R0+URZ+0x110], R2 ;  /* 0x00011002000075a7 */ /* 0x0022a400080211ff */
[----:B--2---:R-:W-:Y:S05]  /*83c0*/  @!P1 NANOSLEEP.SYNCS 0x989680 ;  /* 0x009896800000995d */ /* 0x004fea0003900000 */
[----:B------:R-:W2:Y:S02]  /*83d0*/  @!P1 SYNCS.PHASECHK.TRANS64 P1, [R0+URZ+0x110], R2 ;  /* 0x00011002000095a7 */ /* 0x000ea400080210ff */
[----:B--2---:R-:W-:Y:S05]  /*83e0*/  @!P1 BRA `(.L_x_164) ;  /* 0xfffffffc00f09947 */ /* 0x004fea000383ffff */
[----:B------:R-:W-:Y:S05]  /*83f0*/  BRA `(.L_x_165) ;  /* 0xffffffb800987947 */ /* 0x000fea000383ffff */
.L_x_87:
[----:B--2---:R2:W4:Y:S02]  /*8400*/  SYNCS.PHASECHK.TRANS64.TRYWAIT P0, [R0+URZ+0x90], R2 ;  /* 0x00009002000075a7 */ /* 0x00452400080011ff */
[----:B----4-:R-:W-:Y:S05]  /*8410*/  @!P0 NANOSLEEP.SYNCS 0x989680 ;  /* 0x009896800000895d */ /* 0x010fea0003900000 */
[----:B------:R-:W4:Y:S02]  /*8420*/  @!P0 SYNCS.PHASECHK.TRANS64 P0, [R0+URZ+0x90], R2 ;  /* 0x00009002000085a7 */ /* 0x000f2400080010ff */
[----:B----4-:R-:W-:Y:S05]  /*8430*/  @!P0 BRA `(.L_x_87) ;  /* 0xfffffffc00f08947 */ /* 0x010fea000383ffff */
[----:B------:R-:W-:Y:S05]  /*8440*/  BRA `(.L_x_166) ;  /* 0xffffffbc009c7947 */ /* 0x000fea000383ffff */
.L_x_90:
[----:B------:R-:W-:Y:S07]  /*8450*/  MOV R0, UR6 ;  /* 0x0000000600007c02 */ /* 0x000fee0008000f00 */
.L_x_167:
[----:B--2---:R2:W4:Y:S02]  /*8460*/  SYNCS.PHASECHK.TRANS64.TRYWAIT P0, [R0+URZ+0x88], R2 ;  /* 0x00008802000075a7 */ /* 0x00452400080011ff */
[----:B----4-:R-:W-:Y:S05]  /*8470*/  @!P0 NANOSLEEP.SYNCS 0x989680 ;  /* 0x009896800000895d */ /* 0x010fea0003900000 */
[----:B------:R-:W4:Y:S02]  /*8480*/  @!P0 SYNCS.PHASECHK.TRANS64 P0, [R0+URZ+0x88], R2 ;  /* 0x00008802000085a7 */ /* 0x000f2400080010ff */
[----:B----4-:R-:W-:Y:S05]  /*8490*/  @!P0 BRA `(.L_x_167) ;  /* 0xfffffffc00f08947 */ /* 0x010fea000383ffff */
[----:B------:R-:W-:Y:S05]  /*84a0*/  BRA `(.L_x_89) ;  /* 0xffffffc0007c7947 */ /* 0x000fea000383ffff */
.L_x_93:
[----:B------:R-:W-:Y:S07]  /*84b0*/  MOV R0, UR15 ;  /* 0x0000000f00007c02 */ /* 0x000fee0008000f00 */
.L_x_168:
[----:B-1----:R1:W2:Y:S02]  /*84c0*/  SYNCS.PHASECHK.TRANS64.TRYWAIT P0, [R0+URZ+0x68], R9 ;  /* 0x00006809000075a7 */ /* 0x0022a400080011ff */
[----:B--2---:R-:W-:Y:S05]  /*84d0*/  @!P0 NANOSLEEP.SYNCS 0x989680 ;  /* 0x009896800000895d */ /* 0x004fea0003900000 */
[----:B------:R-:W2:Y:S02]  /*84e0*/  @!P0 SYNCS.PHASECHK.TRANS64 P0, [R0+URZ+0x68], R9 ;  /* 0x00006809000085a7 */ /* 0x000ea400080010ff */
[----:B--2---:R-:W-:Y:S05]  /*84f0*/  @!P0 BRA `(.L_x_168) ;  /* 0xfffffffc00f08947 */ /* 0x004fea000383ffff */
[----:B------:R-:W-:Y:S05]  /*8500*/  BRA `(.L_x_169) ;  /* 0xffffffc000f47947 */ /* 0x000fea000383ffff */
.L_x_94:
[----:B------:R-:W-:Y:S07]  /*8510*/  MOV R0, UR13 ;  /* 0x0000000d00007c02 */ /* 0x000fee0008000f00 */
.L_x_170:
[----:B-1----:R1:W2:Y:S02]  /*8520*/  SYNCS.PHASECHK.TRANS64.TRYWAIT P0, [R0+URZ+0x68], R14 ;  /* 0x0000680e000075a7 */ /* 0x0022a400080011ff */
[----:B--2---:R-:W-:Y:S05]  /*8530*/  @!P0 NANOSLEEP.SYNCS 0x989680 ;  /* 0x009896800000895d */ /* 0x004fea0003900000 */
[----:B------:R-:W2:Y:S02]  /*8540*/  @!P0 SYNCS.PHASECHK.TRANS64 P0, [R0+URZ+0x68], R14 ;  /* 0x0000680e000085a7 */ /* 0x000ea400080010ff */
[----:B--2---:R-:W-:Y:S05]  /*8550*/  @!P0 BRA `(.L_x_170) ;  /* 0xfffffffc00f08947 */ /* 0x004fea000383ffff */
[----:B------:R-:W-:Y:S05]  /*8560*/  BRA `(.L_x_171) ;  /* 0xffffffc400947947 */ /* 0x000fea000383ffff */
.L_x_96:
[----:B------:R-:W-:-:S07]  /*8570*/  MOV R0, UR4 ;  /* 0x0000000400007c02 */ /* 0x000fce0008000f00 */
.L_x_172:
[----:B-1----:R1:W4:Y:S02]  /*8580*/  SYNCS.PHASECHK.TRANS64.TRYWAIT P0, [R0+URZ], R2 ;  /* 0x00000002000075a7 */ /* 0x00232400080011ff */
[----:B----4-:R-:W-:Y:S05]  /*8590*/  @!P0 NANOSLEEP.SYNCS 0x989680 ;  /* 0x009896800000895d */ /* 0x010fea0003900000 */
[----:B------:R-:W4:Y:S02]  /*85a0*/  @!P0 SYNCS.PHASECHK.TRANS64 P0, [R0+URZ], R2 ;  /* 0x00000002000085a7 */ /* 0x000f2400080010ff */
[----:B----4-:R-:W-:Y:S05]  /*85b0*/  @!P0 BRA `(.L_x_172) ;  /* 0xfffffffc00f08947 */ /* 0x010fea000383ffff */
[----:B------:R-:W-:Y:S05]  /*85c0*/  BRA `(.L_x_173) ;  /* 0xffffffc800207947 */ /* 0x000fea000383ffff */
.L_x_97:
[----:B------:R-:W-:-:S07]  /*85d0*/  MOV R0, UR4 ;  /* 0x0000000400007c02 */ /* 0x000fce0008000f00 */
.L_x_174:
[----:B-1----:R1:W4:Y:S02]  /*85e0*/  SYNCS.PHASECHK.TRANS64.TRYWAIT P0, [R0+URZ], R2 ;  /* 0x00000002000075a7 */ /* 0x00232400080011ff */
[----:B----4-:R-:W-:Y:S05]  /*85f0*/  @!P0 NANOSLEEP.SYNCS 0x989680 ;  /* 0x009896800000895d */ /* 0x010fea0003900000 */
[----:B------:R-:W4:Y:S02]  /*8600*/  @!P0 SYNCS.PHASECHK.TRANS64 P0, [R0+URZ], R2 ;  /* 0x00000002000085a7 */ /* 0x000f2400080010ff */
[----:B----4-:R-:W-:Y:S05]  /*8610*/  @!P0 BRA `(.L_x_174) ;  /* 0xfffffffc00f08947 */ /* 0x010fea000383ffff */
[----:B------:R-:W-:Y:S05]  /*8620*/  BRA `(.L_x_175) ;  /* 0xffffffc8002c7947 */ /* 0x000fea000383ffff */
.L_x_99:
[----:B--2---:R2:W4:Y:S02]  /*8630*/  SYNCS.PHASECHK.TRANS64.TRYWAIT P0, [R0+URZ+0x90], R2 ;  /* 0x00009002000075a7 */ /* 0x00452400080011ff */
[----:B----4-:R-:W-:Y:S05]  /*8640*/  @!P0 NANOSLEEP.SYNCS 0x989680 ;  /* 0x009896800000895d */ /* 0x010fea0003900000 */
[----:B------:R-:W4:Y:S02]  /*8650*/  @!P0 SYNCS.PHASECHK.TRANS64 P0, [R0+URZ+0x90], R2 ;  /* 0x00009002000085a7 */ /* 0x000f2400080010ff */
[----:B----4-:R-:W-:Y:S05]  /*8660*/  @!P0 BRA `(.L_x_99) ;  /* 0xfffffffc00f08947 */ /* 0x010fea000383ffff */
[----:B------:R-:W-:Y:S05]  /*8670*/  BRA `(.L_x_176) ;  /* 0xffffffcc00107947 */ /* 0x000fea000383ffff */
.L_x_109:
[----:B-1----:R1:W3:Y:S02]  /*8680*/  SYNCS.PHASECHK.TRANS64.TRYWAIT P1, [R0+URZ+0x50], R3 ;  /* 0x00005003000075a7 */ /* 0x0022e400080211ff */
[----:B---3--:R-:W-:Y:S05]  /*8690*/  @!P1 NANOSLEEP.SYNCS 0x989680 ;  /* 0x009896800000995d */ /* 0x008fea0003900000 */
[----:B------:R-:W3:Y:S02]  /*86a0*/  @!P1 SYNCS.PHASECHK.TRANS64 P1, [R0+URZ+0x50], R3 ;  /* 0x00005003000095a7 */ /* 0x000ee400080210ff */
[----:B---3--:R-:W-:Y:S05]  /*86b0*/  @!P1 BRA `(.L_x_109) ;  /* 0xfffffffc00f09947 */ /* 0x008fea000383ffff */
[----:B------:R-:W-:Y:S05]  /*86c0*/  BRA `(.L_x_108) ;  /* 0xffffffd800407947 */ /* 0x000fea000383ffff */
.L_x_111:
[----:B-1----:R1:W4:Y:S02]  /*86d0*/  SYNCS.PHASECHK.TRANS64.TRYWAIT P0, [R106+URZ+0xb0], R2 ;  /* 0x0000b0026a0075a7 */ /* 0x00232400080011ff */
[----:B----4-:R-:W-:Y:S05]  /*86e0*/  @!P0 NANOSLEEP.SYNCS 0x989680 ;  /* 0x009896800000895d */ /* 0x010fea0003900000 */
[----:B------:R-:W4:Y:S02]  /*86f0*/  @!P0 SYNCS.PHASECHK.TRANS64 P0, [R106+URZ+0xb0], R2 ;  /* 0x0000b0026a0085a7 */ /* 0x000f2400080010ff */
[----:B----4-:R-:W-:Y:S05]  /*8700*/  @!P0 BRA `(.L_x_111) ;  /* 0xfffffffc00f08947 */ /* 0x010fea000383ffff */
[----:B------:R-:W-:Y:S05]  /*8710*/  BRA `(.L_x_110) ;  /* 0xffffffd800787947 */ /* 0x000fea000383ffff */
.L_x_122:
[----:B--2---:R2:W4:Y:S02]  /*8720*/  SYNCS.PHASECHK.TRANS64.TRYWAIT P0, [R2+URZ+0x50], R71 ;  /* 0x00005047020075a7 */ /* 0x00452400080011ff */
[----:B----4-:R-:W-:Y:S05]  /*8730*/  @!P0 NANOSLEEP.SYNCS 0x989680 ;  /* 0x009896800000895d */ /* 0x010fea0003900000 */
[----:B------:R-:W4:Y:S02]  /*8740*/  @!P0 SYNCS.PHASECHK.TRANS64 P0, [R2+URZ+0x50], R71 ;  /* 0x00005047020085a7 */ /* 0x000f2400080010ff */
[----:B----4-:R-:W-:Y:S05]  /*8750*/  @!P0 BRA `(.L_x_122) ;  /* 0xfffffffc00f08947 */ /* 0x010fea000383ffff */
[----:B------:R-:W-:Y:S05]  /*8760*/  BRA `(.L_x_121) ;  /* 0xffffffe400607947 */ /* 0x000fea000383ffff */
        .weak           $__internal_0_$__cuda_sm10x_tcgen05_guardrail_trap_col_being_dealloced_not_returned_by_alloc
        .type           $__internal_0_$__cuda_sm10x_tcgen05_guardrail_trap_col_being_dealloced_not_returned_by_alloc,@function
        .size           $__internal_0_$__cuda_sm10x_tcgen05_guardrail_trap_col_being_dealloced_not_returned_by_alloc,($__internal_1_$__cuda_sm10x_tcgen05_guardrail_trap_phase_invalid_during_alloc - $__internal_0_$__cuda_sm10x_tcgen05_guardrail_trap_col_being_dealloced_not_returned_by_alloc)
$__internal_0_$__cuda_sm10x_tcgen05_guardrail_trap_col_being_dealloced_not_returned_by_alloc:
[----:B------:R-:W-:Y:S05]  /*8770*/  BPT.TRAP 0x1 ;  /* 0x000000040000795c */ /* 0x000fea0000300000 */
[----:B------:R-:W-:-:S04]  /*8780*/  HFMA2 R3, -RZ, RZ, 0, 0 ;  /* 0x00000000ff037431 */ /* 0x000fc800000001ff */
[----:B------:R-:W-:Y:S05]  /*8790*/  RET.REL.NODEC R2 `(_ZN7cutlass13device_kernelINS_4gemm6kernel13GemmUniversalIN4cute5tupleIJiiiiEEENS1_10collective13CollectiveMmaINS1_35MainloopSm100TmaUmmaWarpSpecializedILi5ELi2ELi4ENS5_IJNS4_1CILi2EEENSA_ILi1EEESC_EEEEENS5_IJNSA_ILi256EEENSA_ILi64EEENSA_ILi32EEEEEENS_10bfloat16_tENS5_IJlSC_lEEESJ_SK_NS4_8TiledMMAINS4_8MMA_AtomIJNS4_26SM100_MMA_F16BF16_2x1SM_SSISJ_SJ_fLi256ELi64ELNS4_4UMMA5MajorE0ELSP_0ELNSO_7ScaleInE0ELSQ_0EEEEEENS4_6LayoutINS5_IJSC_SC_SC_EEENS5_IJNSA_ILi0EEESV_SV_EEEEENS5_IJNS4_10UnderscoreESY_SY_EEEEENS4_18SM100_TMA_2SM_LOADENS4_14ComposedLayoutINS4_7SwizzleILi2ELi4ELi3EEENS4_18smem_ptr_flag_bitsILi16EEENST_INS5_IJNSA_ILi8EEESH_EEENS5_IJSH_SC_EEEEEEEvNS4_8identityES11_S1B_vS1C_EENS_8epilogue10collective18CollectiveEpilogueINS1E_23Sm100TmaWarpSpecializedILi3ELi2ELi32ELb1ELb0EEEJNS5_IJNSA_ILi128EEESG_SH_EEENS5_IJNST_IS1J_SC_EENST_ISH_SC_EEEEESJ_SK_SJ_SK_NS1E_6fusion15FusionCallbacksIS1I_NS1O_17LinearCombinationISJ_fSJ_fLNS_15FloatRoundStyleE2EEES1K_S1N_JEEENS4_5SM1004TMEM4LOAD26SM100_TMEM_LOAD_32dp32b32xENS4_13SM90_TMA_LOADES1B_NS4_39AutoVectorizingCopyWithAssumedAlignmentILi128EEENS4_14SM90_TMA_STOREES1B_S20_S20_EEEvvEEEEvNT_6ParamsE) ;  /* 0xffffff7802187950 */ /* 0x000fea0003c3ffff */
        .weak           $__internal_1_$__cuda_sm10x_tcgen05_guardrail_trap_phase_invalid_during_alloc
        .type           $__internal_1_$__cuda_sm10x_tcgen05_guardrail_trap_phase_invalid_during_alloc,@function
        .size           $__internal_1_$__cuda_sm10x_tcgen05_guardrail_trap_phase_invalid_during_alloc,($__internal_2_$__cuda_sm10x_tcgen05_guardrail_trap_unallocated_columns_being_dealloced - $__internal_1_$__cuda_sm10x_tcgen05_guardrail_trap_phase_invalid_during_alloc)
$__internal_1_$__cuda_sm10x_tcgen05_guardrail_trap_phase_invalid_during_alloc:
[----:B------:R-:W-:Y:S05]  /*87a0*/  BPT.TRAP 0x1 ;  /* 0x000000040000795c */ /* 0x000fea0000300000 */
[----:B------:R-:W-:-:S04]  /*87b0*/  MOV R3, 0x0 ;  /* 0x0000000000037802 */ /* 0x000fc80000000f00 */
[----:B------:R-:W-:Y:S05]  /*87c0*/  RET.REL.NODEC R2 `(_ZN7cutlass13device_kernelINS_4gemm6kernel13GemmUniversalIN4cute5tupleIJiiiiEEENS1_10collective13CollectiveMmaINS1_35MainloopSm100TmaUmmaWarpSpecializedILi5ELi2ELi4ENS5_IJNS4_1CILi2EEENSA_ILi1EEESC_EEEEENS5_IJNSA_ILi256EEENSA_ILi64EEENSA_ILi32EEEEEENS_10bfloat16_tENS5_IJlSC_lEEESJ_SK_NS4_8TiledMMAINS4_8MMA_AtomIJNS4_26SM100_MMA_F16BF16_2x1SM_SSISJ_SJ_fLi256ELi64ELNS4_4UMMA5MajorE0ELSP_0ELNSO_7ScaleInE0ELSQ_0EEEEEENS4_6LayoutINS5_IJSC_SC_SC_EEENS5_IJNSA_ILi0EEESV_SV_EEEEENS5_IJNS4_10UnderscoreESY_SY_EEEEENS4_18SM100_TMA_2SM_LOADENS4_14ComposedLayoutINS4_7SwizzleILi2ELi4ELi3EEENS4_18smem_ptr_flag_bitsILi16EEENST_INS5_IJNSA_ILi8EEESH_EEENS5_IJSH_SC_EEEEEEEvNS4_8identityES11_S1B_vS1C_EENS_8epilogue10collective18CollectiveEpilogueINS1E_23Sm100TmaWarpSpecializedILi3ELi2ELi32ELb1ELb0EEEJNS5_IJNSA_ILi128EEESG_SH_EEENS5_IJNST_IS1J_SC_EENST_ISH_SC_EEEEESJ_SK_SJ_SK_NS1E_6fusion15FusionCallbacksIS1I_NS1O_17LinearCombinationISJ_fSJ_fLNS_15FloatRoundStyleE2EEES1K_S1N_JEEENS4_5SM1004TMEM4LOAD26SM100_TMEM_LOAD_32dp32b32xENS4_13SM90_TMA_LOADES1B_NS4_39AutoVectorizingCopyWithAssumedAlignmentILi128EEENS4_14SM90_TMA_STOREES1B_S20_S20_EEEvvEEEEvNT_6ParamsE) ;  /* 0xffffff78020c7950 */ /* 0x000fea0003c3ffff */
        .weak           $__internal_2_$__cuda_sm10x_tcgen05_guardrail_trap_unallocated_columns_being_dealloced
        .type           $__internal_2_$__cuda_sm10x_tcgen05_guardrail_trap_unallocated_columns_being_dealloced,@function
        .size           $__internal_2_$__cuda_sm10x_tcgen05_guardrail_trap_unallocated_columns_being_dealloced,(.L_x_178 - $__internal_2_$__cuda_sm10x_tcgen05_guardrail_trap_unallocated_columns_being_dealloced)
$__internal_2_$__cuda_sm10x_tcgen05_guardrail_trap_unallocated_columns_being_dealloced:
[----:B------:R-:W-:Y:S05]  /*87d0*/  BPT.TRAP 0x1 ;  /* 0x000000040000795c */ /* 0x000fea0000300000 */
[----:B------:R-:W-:-:S04]  /*87e0*/  HFMA2 R3, -RZ, RZ, 0, 0 ;  /* 0x00000000ff037431 */ /* 0x000fc800000001ff */
[----:B------:R-:W-:Y:S05]  /*87f0*/  RET.REL.NODEC R2 `(_ZN7cutlass13device_kernelINS_4gemm6kernel13GemmUniversalIN4cute5tupleIJiiiiEEENS1_10collective13CollectiveMmaINS1_35MainloopSm100TmaUmmaWarpSpecializedILi5ELi2ELi4ENS5_IJNS4_1CILi2EEENSA_ILi1EEESC_EEEEENS5_IJNSA_ILi256EEENSA_ILi64EEENSA_ILi32EEEEEENS_10bfloat16_tENS5_IJlSC_lEEESJ_SK_NS4_8TiledMMAINS4_8MMA_AtomIJNS4_26SM100_MMA_F16BF16_2x1SM_SSISJ_SJ_fLi256ELi64ELNS4_4UMMA5MajorE0ELSP_0ELNSO_7ScaleInE0ELSQ_0EEEEEENS4_6LayoutINS5_IJSC_SC_SC_EEENS5_IJNSA_ILi0EEESV_SV_EEEEENS5_IJNS4_10UnderscoreESY_SY_EEEEENS4_18SM100_TMA_2SM_LOADENS4_14ComposedLayoutINS4_7SwizzleILi2ELi4ELi3EEENS4_18smem_ptr_flag_bitsILi16EEENST_INS5_IJNSA_ILi8EEESH_EEENS5_IJSH_SC_EEEEEEEvNS4_8identityES11_S1B_vS1C_EENS_8epilogue10collective18CollectiveEpilogueINS1E_23Sm100TmaWarpSpecializedILi3ELi2ELi32ELb1ELb0EEEJNS5_IJNSA_ILi128EEESG_SH_EEENS5_IJNST_IS1J_SC_EENST_ISH_SC_EEEEESJ_SK_SJ_SK_NS1E_6fusion15FusionCallbacksIS1I_NS1O_17LinearCombinationISJ_fSJ_fLNS_15FloatRoundStyleE2EEES1K_S1N_JEEENS4_5SM1004TMEM4LOAD26SM100_TMEM_LOAD_32dp32b32xENS4_13SM90_TMA_LOADES1B_NS4_39AutoVectorizingCopyWithAssumedAlignmentILi128EEENS4_14SM90_TMA_STOREES1B_S20_S20_EEEvvEEEEvNT_6ParamsE) ;  /* 0xffffff7802007950 */ /* 0x000fea0003c3ffff */
.L_x_177:
[----:B------:R-:W-:-:S00]  /*8800*/  BRA `(.L_x_177) ;  /* 0xfffffffc00fc7947 */ /* 0x000fc0000383ffff */
[----:B------:R-:W-:-:S00]  /*8810*/  NOP ;  /* 0x0000000000007918 */ /* 0x000fc00000000000 */
        /* <DEDUP_REMOVED lines=14> */
.L_x_178:


//--------------------- .nv.global.init           --------------------------
	.section	.nv.global.init,"aw",@progbits
.nv.global.init:
	.type		$str$27,@object
	.size		$str$27,($str$28 - $str$27)
$str$27:
        /*0000*/ 	.byte	0x28, 0x61, 0x64, 0x64, 0x72, 0x65, 0x73, 0x73, 0x20, 0x26, 0x20, 0x6d, 0x61, 0x73, 0x6b, 0x29
        /*0010*/ 	.byte	0x20, 0x3d, 0x3d, 0x20, 0x30, 0x00
	.type		$str$28,@object
	.size		$str$28,($str$26 - $str$28)
$str$28:
        /*0016*/ 	.byte	0x2f, 0x74, 0x6d, 0x70, 0x2f, 0x63, 0x75, 0x74, 0x6c, 0x61, 0x73, 0x73, 0x5f, 0x73, 0x77, 0x65
        /*0026*/ 	.byte	0x65, 0x70, 0x5f, 0x73, 0x72, 0x63, 0x2f, 0x69, 0x6e, 0x63, 0x6c, 0x75, 0x64, 0x65, 0x2f, 0x63
        /*0036*/ 	.byte	0x75, 0x74, 0x65, 0x2f, 0x70, 0x6f, 0x69, 0x6e, 0x74, 0x65, 0x72, 0x5f, 0x66, 0x6c, 0x61, 0x67
        /*0046*/ 	.byte	0x67, 0x65, 0x64, 0x2e, 0x68, 0x70, 0x70, 0x00
	.type		$str$26,@object
	.size		$str$26,($str$25 - $str$26)
$str$26:
        /*004e*/ 	.byte	0x2f, 0x74, 0x6d, 0x70, 0x2f, 0x63, 0x75, 0x74, 0x6c, 0x61, 0x73, 0x73, 0x5f, 0x73, 0x77, 0x65
        /*005e*/ 	.byte	0x65, 0x70, 0x5f, 0x73, 0x72, 0x63, 0x2f, 0x69, 0x6e, 0x63, 0x6c, 0x75, 0x64, 0x65, 0x2f, 0x63
        /*006e*/ 	.byte	0x75, 0x74, 0x65, 0x2f, 0x61, 0x74, 0x6f, 0x6d, 0x2f, 0x63, 0x6f, 0x70, 0x79, 0x5f, 0x74, 0x72
        /*007e*/ 	.byte	0x61, 0x69, 0x74, 0x73, 0x5f, 0x73, 0x6d, 0x31, 0x30, 0x30, 0x2e, 0x68, 0x70, 0x70, 0x00
	.type		$str$25,@object
	.size		$str$25,(__unnamed_1 - $str$25)
$str$25:
        /*008d*/ 	.byte	0x28, 0x28, 0x75, 0x69, 0x6e, 0x74, 0x33, 0x32, 0x5f, 0x74, 0x28, 0x74, 0x68, 0x72, 0x65, 0x61
        /*009d*/ 	.byte	0x64, 0x49, 0x64, 0x78, 0x2e, 0x78, 0x29, 0x20, 0x2f, 0x20, 0x33, 0x32, 0x29, 0x20, 0x25, 0x20
        /*00ad*/ 	.byte	0x34, 0x29, 0x20, 0x3d, 0x3d, 0x20, 0x28, 0x28, 0x28, 0x74, 0x6d, 0x65, 0x6d, 0x5f, 0x61, 0x64
        /*00bd*/ 	.byte	0x64, 0x72, 0x20, 0x3e, 0x3e, 0x20, 0x31, 0x36, 0x29, 0x20, 0x2f, 0x20, 0x33, 0x32, 0x29, 0x20
        /*00cd*/ 	.byte	0x25, 0x20, 0x34, 0x29, 0x00
	.type		__unnamed_1,@object
	.size		__unnamed_1,(__unnamed_2 - __unnamed_1)
__unnamed_1:
        /*00d2*/ 	.byte	0x61, 0x75, 0x74, 0x6f, 0x20, 0x63, 0x75, 0x74, 0x65, 0x3a, 0x3a, 0x61, 0x73, 0x5f, 0x70, 0x6f
        /* <DEDUP_REMOVED lines=24> */
        /*0262*/ 	.byte	0x34, 0x30, 0x39, 0x36, 0x3e, 0x3e, 0x3e, 0x3e, 0x5d, 0x00
	.type		__unnamed_2,@object
	.size		__unnamed_2,(.L_2 - __unnamed_2)
__unnamed_2:
        /* <DEDUP_REMOVED lines=42> */
        /*050c*/ 	.byte	0x3e, 0x3e, 0x5d, 0x00
.L_2:


//--------------------- .nv.shared._ZN7cutlass13device_kernelINS_4gemm6kernel13GemmUniversalIN4cute5tupleIJiiiiEEENS1_10collective13CollectiveMmaINS1_35MainloopSm100TmaUmmaWarpSpecializedILi5ELi2ELi4ENS5_IJNS4_1CILi2EEENSA_ILi1EEESC_EEEEENS5_IJNSA_ILi256EEENSA_ILi64EEENSA_ILi32EEEEEENS_10bfloat16_tENS5_IJlSC_lEEESJ_SK_NS4_8TiledMMAINS4_8MMA_AtomIJNS4_26SM100_MMA_F16BF16_2x1SM_SSISJ_SJ_fLi256ELi64ELNS4_4UMMA5MajorE0ELSP_0ELNSO_7ScaleInE0ELSQ_0EEEEEENS4_6LayoutINS5_IJSC_SC_SC_EEENS5_IJNSA_ILi0EEESV_SV_EEEEENS5_IJNS4_10UnderscoreESY_SY_EEEEENS4_18SM100_TMA_2SM_LOADENS4_14ComposedLayoutINS4_7SwizzleILi2ELi4ELi3EEENS4_18smem_ptr_flag_bitsILi16EEENST_INS5_IJNSA_ILi8EEESH_EEENS5_IJSH_SC_EEEEEEEvNS4_8identityES11_S1B_vS1C_EENS_8epilogue10collective18CollectiveEpilogueINS1E_23Sm100TmaWarpSpecializedILi3ELi2ELi32ELb1ELb0EEEJNS5_IJNSA_ILi128EEESG_SH_EEENS5_IJNST_IS1J_SC_EENST_ISH_SC_EEEEESJ_SK_SJ_SK_NS1E_6fusion15FusionCallbacksIS1I_NS1O_17LinearCombinationISJ_fSJ_fLNS_15FloatRoundStyleE2EEES1K_S1N_JEEENS4_5SM1004TMEM4LOAD26SM100_TMEM_LOAD_32dp32b32xENS4_13SM90_TMA_LOADES1B_NS4_39AutoVectorizingCopyWithAssumedAlignmentILi128EEENS4_14SM90_TMA_STOREES1B_S20_S20_EEEvvEEEEvNT_6ParamsE --------------------------
	.section	.nv.shared._ZN7cutlass13device_kernelINS_4gemm6kernel13GemmUniversalIN4cute5tupleIJiiiiEEENS1_10collective13CollectiveMmaINS1_35MainloopSm100TmaUmmaWarpSpecializedILi5ELi2ELi4ENS5_IJNS4_1CILi2EEENSA_ILi1EEESC_EEEEENS5_IJNSA_ILi256EEENSA_ILi64EEENSA_ILi32EEEEEENS_10bfloat16_tENS5_IJlSC_lEEESJ_SK_NS4_8TiledMMAINS4_8MMA_AtomIJNS4_26SM100_MMA_F16BF16_2x1SM_SSISJ_SJ_fLi256ELi64ELNS4_4UMMA5MajorE0ELSP_0ELNSO_7ScaleInE0ELSQ_0EEEEEENS4_6LayoutINS5_IJSC_SC_SC_EEENS5_IJNSA_ILi0EEESV_SV_EEEEENS5_IJNS4_10UnderscoreESY_SY_EEEEENS4_18SM100_TMA_2SM_LOADENS4_14ComposedLayoutINS4_7SwizzleILi2ELi4ELi3EEENS4_18smem_ptr_flag_bitsILi16EEENST_INS5_IJNSA_ILi8EEESH_EEENS5_IJSH_SC_EEEEEEEvNS4_8identityES11_S1B_vS1C_EENS_8epilogue10collective18CollectiveEpilogueINS1E_23Sm100TmaWarpSpecializedILi3ELi2ELi32ELb1ELb0EEEJNS5_IJNSA_ILi128EEESG_SH_EEENS5_IJNST_IS1J_SC_EENST_ISH_SC_EEEEESJ_SK_SJ_SK_NS1E_6fusion15FusionCallbacksIS1I_NS1O_17LinearCombinationISJ_fSJ_fLNS_15FloatRoundStyleE2EEES1K_S1N_JEEENS4_5SM1004TMEM4LOAD26SM100_TMEM_LOAD_32dp32b32xENS4_13SM90_TMA_LOADES1B_NS4_39AutoVectorizingCopyWithAssumedAlignmentILi128EEENS4_14SM90_TMA_STOREES1B_S20_S20_EEEvvEEEEvNT_6ParamsE,"aw",@nobits
	.sectionflags	@""
	.align	16
	.zero		1024


//--------------------- .nv.shared.reserved.0     --------------------------
	.section	.nv.shared.reserved.0,"aw",@nobits
	.weak		__nv_reservedSMEM_offset_0_alias
	.size		__nv_reservedSMEM_offset_0_alias, 0, 64
	.other		__nv_reservedSMEM_offset_0_alias,@"STO_CUDA_RESERVED_SHARED STV_DEFAULT"
__nv_reservedSMEM_offset_0_alias:
	.zero		0
.nv.shared.reserved.0:
	.zero		64
	.weak		__nv_reservedSMEM_tcgen05_partition
	.type		__nv_reservedSMEM_tcgen05_partition,@object
	.size		__nv_reservedSMEM_tcgen05_partition,(.L_0 - __nv_reservedSMEM_tcgen05_partition)
__nv_reservedSMEM_tcgen05_partition:
	.zero		32
.L_0:


//--------------------- .nv.global                --------------------------
	.section	.nv.global,"aw",@nobits
.nv.global:
	.type		_ZN39_INTERNAL_7229002d_4_k_cu_a17dd2ab_85784cute1_E,@object
	.size		_ZN39_INTERNAL_7229002d_4_k_cu_a17dd2ab_85784cute1_E,(_ZN39_INTERNAL_7229002d_4_k_cu_a17dd2ab_85784cuda3std3__45__cpo6cbeginE - _ZN39_INTERNAL_7229002d_4_k_cu_a17dd2ab_85784cute1_E)
_ZN39_INTERNAL_7229002d_4_k_cu_a17dd2ab_85784cute1_E:
	.zero		1
	.type		_ZN39_INTERNAL_7229002d_4_k_cu_a17dd2ab_85784cuda3std3__45__cpo6cbeginE,@object
	.size		_ZN39_INTERNAL_7229002d_4_k_cu_a17dd2ab_85784cuda3std3__45__cpo6cbeginE,(_ZN39_INTERNAL_7229002d_4_k_cu_a17dd2ab_85784cuda3std3__48in_placeE - _ZN39_INTERNAL_7229002d_4_k_cu_a17dd2ab_85784cuda3std3__45__cpo6cbeginE)
_ZN39_INTERNAL_7229002d_4_k_cu_a17dd2ab_85784cuda3std3__45__cpo6cbeginE:
	.zero		1
	.type		_ZN39_INTERNAL_7229002d_4_k_cu_a17dd2ab_85784cuda3std3__48in_placeE,@object
	.size		_ZN39_INTERNAL_7229002d_4_k_cu_a17dd2ab_85784cuda3std3__48in_placeE,(_ZN39_INTERNAL_7229002d_4_k_cu_a17dd2ab_85784cuda3std6ranges3__45__cpo9iter_moveE - _ZN39_INTERNAL_7229002d_4_k_cu_a17dd2ab_85784cuda3std3__48in_placeE)
_ZN39_INTERNAL_7229002d_4_k_cu_a17dd2ab_85784cuda3std3__48in_placeE:
	.zero		1
	.type		_ZN39_INTERNAL_7229002d_4_k_cu_a17dd2ab_85784cuda3std6ranges3__45__cpo9iter_moveE,@object
	.size		_ZN39_INTERNAL_7229002d_4_k_cu_a17dd2ab_85784cuda3std6ranges3__45__cpo9iter_moveE,(_ZN39_INTERNAL_7229002d_4_k_cu_a17dd2ab_85784cuda3std3__45__cpo5beginE - _ZN39_INTERNAL_7229002d_4_k_cu_a17dd2ab_85784cuda3std6ranges3__45__cpo9iter_moveE)
_ZN39_INTERNAL_7229002d_4_k_cu_a17dd2ab_85784cuda3std6ranges3__45__cpo9iter_moveE:
	.zero		1
	.type		_ZN39_INTERNAL_7229002d_4_k_cu_a17dd2ab_85784cuda3std3__45__cpo5beginE,@object
	.size		_ZN39_INTERNAL_7229002d_4_k_cu_a17dd2ab_85784cuda3std3__45__cpo5beginE,(_ZN39_INTERNAL_7229002d_4_k_cu_a17dd2ab_85784cuda3std3__441_GLOBAL__N__7229002d_4_k_cu_a17dd2ab_85786ignoreE - _ZN39_INTERNAL_7229002d_4_k_cu_a17dd2ab_85784cuda3std3__45__cpo5beginE)
_ZN39_INTERNAL_7229002d_4_k_cu_a17dd2ab_85784cuda3std3__45__cpo5beginE:
	.zero		1
	.type		_ZN39_INTERNAL_7229002d_4_k_cu_a17dd2ab_85784cuda3std3__441_GLOBAL__N__7229002d_4_k_cu_a17dd2ab_85786ignoreE,@object
	.size		_ZN39_INTERNAL_7229002d_4_k_cu_a17dd2ab_85784cuda3std3__441_GLOBAL__N__7229002d_4_k_cu_a17dd2ab_85786ignoreE,(_ZN39_INTERNAL_7229002d_4_k_cu_a17dd2ab_85784cute7productE - _ZN39_INTERNAL_7229002d_4_k_cu_a17dd2ab_85784cuda3std3__441_GLOBAL__N__7229002d_4_k_cu_a17dd2ab_85786ignoreE)
_ZN39_INTERNAL_7229002d_4_k_cu_a17dd2ab_85784cuda3std3__441_GLOBAL__N__7229002d_4_k_cu_a17dd2ab_85786ignoreE:
	.zero		1
	.type		_ZN39_INTERNAL_7229002d_4_k_cu_a17dd2ab_85784cute7productE,@object
	.size		_ZN39_INTERNAL_7229002d_4_k_cu_a17dd2ab_85784cute7productE,(_ZN39_INTERNAL_7229002d_4_k_cu_a17dd2ab_85784cuda3std3__45__cpo3endE - _ZN39_INTERNAL_7229002d_4_k_cu_a17dd2ab_85784cute7productE)
_ZN39_INTERNAL_7229002d_4_k_cu_a17dd2ab_85784cute7productE:
	.zero		1
	.type		_ZN39_INTERNAL_7229002d_4_k_cu_a17dd2ab_85784cuda3std3__45__cpo3endE,@object
	.size		_ZN39_INTERNAL_7229002d_4_k_cu_a17dd2ab_85784cuda3std3__45__cpo3endE,(_ZN39_INTERNAL_7229002d_4_k_cu_a17dd2ab_85784cuda3std3__419piecewise_constructE - _ZN39_INTERNAL_7229002d_4_k_cu_a17dd2ab_85784cuda3std3__45__cpo3endE)
_ZN39_INTERNAL_7229002d_4_k_cu_a17dd2ab_85784cuda3std3__45__cpo3endE:
	.zero		1
	.type		_ZN39_INTERNAL_7229002d_4_k_cu_a17dd2ab_85784cuda3std3__419piecewise_constructE,@object
	.size		_ZN39_INTERNAL_7229002d_4_k_cu_a17dd2ab_85784cuda3std3__419piecewise_constructE,(_ZN39_INTERNAL_7229002d_4_k_cu_a17dd2ab_85784cuda3std3__45__cpo4cendE - _ZN39_INTERNAL_7229002d_4_k_cu_a17dd2ab_85784cuda3std3__419piecewise_constructE)
_ZN39_INTERNAL_7229002d_4_k_cu_a17dd2ab_85784cuda3std3__419piecewise_constructE:
	.zero		1
	.type		_ZN39_INTERNAL_7229002d_4_k_cu_a17dd2ab_85784cuda3std3__45__cpo4cendE,@object
	.size		_ZN39_INTERNAL_7229002d_4_k_cu_a17dd2ab_85784cuda3std3__45__cpo4cendE,(_ZN39_INTERNAL_7229002d_4_k_cu_a17dd2ab_85784cuda3std6ranges3__45__cpo4swapE - _ZN39_INTERNAL_7229002d_4_k_cu_a17dd2ab_85784cuda3std3__45__cpo4cendE)
_ZN39_INTERNAL_7229002d_4_k_cu_a17dd2ab_85784cuda3std3__45__cpo4cendE:
	.zero		1
	.type		_ZN39_INTERNAL_7229002d_4_k_cu_a17dd2ab_85784cuda3std6ranges3__45__cpo4swapE,@object
	.size		_ZN39_INTERNAL_7229002d_4_k_cu_a17dd2ab_85784cuda3std6ranges3__45__cpo4swapE,(.L_10 - _ZN39_INTERNAL_7229002d_4_k_cu_a17dd2ab_85784cuda3std6ranges3__45__cpo4swapE)
_ZN39_INTERNAL_7229002d_4_k_cu_a17dd2ab_85784cuda3std6ranges3__45__cpo4swapE:
	.zero		1
.L_10:


//--------------------- .nv.constant0._ZN7cutlass13device_kernelINS_4gemm6kernel13GemmUniversalIN4cute5tupleIJiiiiEEENS1_10collective13CollectiveMmaINS1_35MainloopSm100TmaUmmaWarpSpecializedILi5ELi2ELi4ENS5_IJNS4_1CILi2EEENSA_ILi1EEESC_EEEEENS5_IJNSA_ILi256EEENSA_ILi64EEENSA_ILi32EEEEEENS_10bfloat16_tENS5_IJlSC_lEEESJ_SK_NS4_8TiledMMAINS4_8MMA_AtomIJNS4_26SM100_MMA_F16BF16_2x1SM_SSISJ_SJ_fLi256ELi64ELNS4_4UMMA5MajorE0ELSP_0ELNSO_7ScaleInE0ELSQ_0EEEEEENS4_6LayoutINS5_IJSC_SC_SC_EEENS5_IJNSA_ILi0EEESV_SV_EEEEENS5_IJNS4_10UnderscoreESY_SY_EEEEENS4_18SM100_TMA_2SM_LOADENS4_14ComposedLayoutINS4_7SwizzleILi2ELi4ELi3EEENS4_18smem_ptr_flag_bitsILi16EEENST_INS5_IJNSA_ILi8EEESH_EEENS5_IJSH_SC_EEEEEEEvNS4_8identityES11_S1B_vS1C_EENS_8epilogue10collective18CollectiveEpilogueINS1E_23Sm100TmaWarpSpecializedILi3ELi2ELi32ELb1ELb0EEEJNS5_IJNSA_ILi128EEESG_SH_EEENS5_IJNST_IS1J_SC_EENST_ISH_SC_EEEEESJ_SK_SJ_SK_NS1E_6fusion15FusionCallbacksIS1I_NS1O_17LinearCombinationISJ_fSJ_fLNS_15FloatRoundStyleE2EEES1K_S1N_JEEENS4_5SM1004TMEM4LOAD26SM100_TMEM_LOAD_32dp32b32xENS4_13SM90_TMA_LOADES1B_NS4_39AutoVectorizingCopyWithAssumedAlignmentILi128EEENS4_14SM90_TMA_STOREES1B_S20_S20_EEEvvEEEEvNT_6ParamsE --------------------------
	.section	.nv.constant0._ZN7cutlass13device_kernelINS_4gemm6kernel13GemmUniversalIN4cute5tupleIJiiiiEEENS1_10collective13CollectiveMmaINS1_35MainloopSm100TmaUmmaWarpSpecializedILi5ELi2ELi4ENS5_IJNS4_1CILi2EEENSA_ILi1EEESC_EEEEENS5_IJNSA_ILi256EEENSA_ILi64EEENSA_ILi32EEEEEENS_10bfloat16_tENS5_IJlSC_lEEESJ_SK_NS4_8TiledMMAINS4_8MMA_AtomIJNS4_26SM100_MMA_F16BF16_2x1SM_SSISJ_SJ_fLi256ELi64ELNS4_4UMMA5MajorE0ELSP_0ELNSO_7ScaleInE0ELSQ_0EEEEEENS4_6LayoutINS5_IJSC_SC_SC_EEENS5_IJNSA_ILi0EEESV_SV_EEEEENS5_IJNS4_10UnderscoreESY_SY_EEEEENS4_18SM100_TMA_2SM_LOADENS4_14ComposedLayoutINS4_7SwizzleILi2ELi4ELi3EEENS4_18smem_ptr_flag_bitsILi16EEENST_INS5_IJNSA_ILi8EEESH_EEENS5_IJSH_SC_EEEEEEEvNS4_8identityES11_S1B_vS1C_EENS_8epilogue10collective18CollectiveEpilogueINS1E_23Sm100TmaWarpSpecializedILi3ELi2ELi32ELb1ELb0EEEJNS5_IJNSA_ILi128EEESG_SH_EEENS5_IJNST_IS1J_SC_EENST_ISH_SC_EEEEESJ_SK_SJ_SK_NS1E_6fusion15FusionCallbacksIS1I_NS1O_17LinearCombinationISJ_fSJ_fLNS_15FloatRoundStyleE2EEES1K_S1N_JEEENS4_5SM1004TMEM4LOAD26SM100_TMEM_LOAD_32dp32b32xENS4_13SM90_TMA_LOADES1B_NS4_39AutoVectorizingCopyWithAssumedAlignmentILi128EEENS4_14SM90_TMA_STOREES1B_S20_S20_EEEvvEEEEvNT_6ParamsE,"a",@progbits
	.sectionflags	@""
	.align	4
.nv.constant0._ZN7cutlass13device_kernelINS_4gemm6kernel13GemmUniversalIN4cute5tupleIJiiiiEEENS1_10collective13CollectiveMmaINS1_35MainloopSm100TmaUmmaWarpSpecializedILi5ELi2ELi4ENS5_IJNS4_1CILi2EEENSA_ILi1EEESC_EEEEENS5_IJNSA_ILi256EEENSA_ILi64EEENSA_ILi32EEEEEENS_10bfloat16_tENS5_IJlSC_lEEESJ_SK_NS4_8TiledMMAINS4_8MMA_AtomIJNS4_26SM100_MMA_F16BF16_2x1SM_SSISJ_SJ_fLi256ELi64ELNS4_4UMMA5MajorE0ELSP_0ELNSO_7ScaleInE0ELSQ_0EEEEEENS4_6LayoutINS5_IJSC_SC_SC_EEENS5_IJNSA_ILi0EEESV_SV_EEEEENS5_IJNS4_10UnderscoreESY_SY_EEEEENS4_18SM100_TMA_2SM_LOADENS4_14ComposedLayoutINS4_7SwizzleILi2ELi4ELi3EEENS4_18smem_ptr_flag_bitsILi16EEENST_INS5_IJNSA_ILi8EEESH_EEENS5_IJSH_SC_EEEEEEEvNS4_8identityES11_S1B_vS1C_EENS_8epilogue10collective18CollectiveEpilogueINS1E_23Sm100TmaWarpSpecializedILi3ELi2ELi32ELb1ELb0EEEJNS5_IJNSA_ILi128EEESG_SH_EEENS5_IJNST_IS1J_SC_EENST_ISH_SC_EEEEESJ_SK_SJ_SK_NS1E_6fusion15FusionCallbacksIS1I_NS1O_17LinearCombinationISJ_fSJ_fLNS_15FloatRoundStyleE2EEES1K_S1N_JEEENS4_5SM1004TMEM4LOAD26SM100_TMEM_LOAD_32dp32b32xENS4_13SM90_TMA_LOADES1B_NS4_39AutoVectorizingCopyWithAssumedAlignmentILi128EEENS4_14SM90_TMA_STOREES1B_S20_S20_EEEvvEEEEvNT_6ParamsE:
	.zero		2944


//--------------------- SYMBOLS --------------------------

	.type		.nv.reservedSmem.offset0,@object
	.size		.nv.reservedSmem.offset0,0x4
	.type		.nv.reservedSmem.cap,@object
	.size		.nv.reservedSmem.cap,0x4
	.type		__assertfail,@function
